//
// Generated by NVIDIA NVVM Compiler
//
// Compiler Build ID: CL-36424714
// Cuda compilation tools, release 13.0, V13.0.88
// Based on NVVM 20.0.0
//

.version 9.0
.target sm_100
.address_size 64

	// .globl	_Z13matmul_kerneliiiP6__halfS0_S0_
.extern .shared .align 16 .b8 shared_storage[];

.visible .entry _Z13matmul_kerneliiiP6__halfS0_S0_(
	.param .u32 _Z13matmul_kerneliiiP6__halfS0_S0__param_0,
	.param .u32 _Z13matmul_kerneliiiP6__halfS0_S0__param_1,
	.param .u32 _Z13matmul_kerneliiiP6__halfS0_S0__param_2,
	.param .u64 .ptr .align 1 _Z13matmul_kerneliiiP6__halfS0_S0__param_3,
	.param .u64 .ptr .align 1 _Z13matmul_kerneliiiP6__halfS0_S0__param_4,
	.param .u64 .ptr .align 1 _Z13matmul_kerneliiiP6__halfS0_S0__param_5
)
{
	.reg .pred 	%p<4>;
	.reg .b16 	%rs<9>;
	.reg .b32 	%r<1149>;
	.reg .b32 	%f<1547>;
	.reg .b64 	%rd<120>;

	ld.param.u32 	%r84, [_Z13matmul_kerneliiiP6__halfS0_S0__param_1];
	ld.param.u32 	%r121, [_Z13matmul_kerneliiiP6__halfS0_S0__param_2];
	ld.param.u64 	%rd2, [_Z13matmul_kerneliiiP6__halfS0_S0__param_3];
	ld.param.u64 	%rd3, [_Z13matmul_kerneliiiP6__halfS0_S0__param_4];
	mov.u32 	%r122, %tid.z;
	mov.u32 	%r123, %ntid.y;
	mov.u32 	%r124, %ntid.x;
	mov.u32 	%r125, %tid.y;
	mov.u32 	%r126, %tid.x;
	mad.lo.s32 	%r127, %r122, %r123, %r125;
	mad.lo.s32 	%r1, %r127, %r124, %r126;
	shr.u32 	%r128, %r1, 2;
	shl.b32 	%r129, %r1, 3;
	and.b32  	%r130, %r129, 24;
	shl.b32 	%r131, %r1, 7;
	and.b32  	%r132, %r131, 256;
	shl.b32 	%r133, %r1, 2;
	and.b32  	%r134, %r133, 240;
	and.b32  	%r135, %r129, 8;
	or.b32  	%r136, %r134, %r135;
	or.b32  	%r137, %r136, %r132;
	mov.u32 	%r138, %ctaid.y;
	shl.b32 	%r139, %r138, 7;
	shl.b32 	%r140, %r128, 5;
	and.b32  	%r141, %r140, 2147483136;
	or.b32  	%r142, %r137, %r141;
	shl.b32 	%r143, %r142, 1;
	mov.u32 	%r144, shared_storage;
	add.s32 	%r85, %r144, %r143;
	add.s32 	%r145, %r139, %r128;
	mad.lo.s32 	%r1124, %r145, %r121, %r130;
	mul.wide.u32 	%rd41, %r1124, 2;
	add.s64 	%rd5, %rd2, %rd41;
	// begin inline asm
	cp.async.cg.shared.global [%r85], [%rd5], 16, 16;
	// end inline asm
	add.s32 	%r146, %r140, 512;
	and.b32  	%r147, %r146, 2147483136;
	or.b32  	%r148, %r137, %r147;
	shl.b32 	%r149, %r148, 1;
	add.s32 	%r86, %r144, %r149;
	add.s32 	%r150, %r145, 16;
	mad.lo.s32 	%r1125, %r150, %r121, %r130;
	mul.wide.u32 	%rd42, %r1125, 2;
	add.s64 	%rd6, %rd2, %rd42;
	// begin inline asm
	cp.async.cg.shared.global [%r86], [%rd6], 16, 16;
	// end inline asm
	add.s32 	%r151, %r140, 1024;
	and.b32  	%r152, %r151, 2147483136;
	or.b32  	%r153, %r137, %r152;
	shl.b32 	%r154, %r153, 1;
	add.s32 	%r87, %r144, %r154;
	add.s32 	%r155, %r145, 32;
	mad.lo.s32 	%r1126, %r155, %r121, %r130;
	mul.wide.u32 	%rd43, %r1126, 2;
	add.s64 	%rd7, %rd2, %rd43;
	// begin inline asm
	cp.async.cg.shared.global [%r87], [%rd7], 16, 16;
	// end inline asm
	add.s32 	%r156, %r140, 1536;
	and.b32  	%r157, %r156, 2147483136;
	or.b32  	%r158, %r137, %r157;
	shl.b32 	%r159, %r158, 1;
	add.s32 	%r88, %r144, %r159;
	add.s32 	%r160, %r145, 48;
	mad.lo.s32 	%r1127, %r160, %r121, %r130;
	mul.wide.u32 	%rd44, %r1127, 2;
	add.s64 	%rd8, %rd2, %rd44;
	// begin inline asm
	cp.async.cg.shared.global [%r88], [%rd8], 16, 16;
	// end inline asm
	add.s32 	%r161, %r140, 2048;
	and.b32  	%r162, %r161, 2147483136;
	or.b32  	%r163, %r137, %r162;
	shl.b32 	%r164, %r163, 1;
	add.s32 	%r89, %r144, %r164;
	add.s32 	%r165, %r145, 64;
	mad.lo.s32 	%r1128, %r165, %r121, %r130;
	mul.wide.u32 	%rd45, %r1128, 2;
	add.s64 	%rd9, %rd2, %rd45;
	// begin inline asm
	cp.async.cg.shared.global [%r89], [%rd9], 16, 16;
	// end inline asm
	add.s32 	%r166, %r140, 2560;
	and.b32  	%r167, %r166, 2147483136;
	or.b32  	%r168, %r137, %r167;
	shl.b32 	%r169, %r168, 1;
	add.s32 	%r90, %r144, %r169;
	add.s32 	%r170, %r145, 80;
	mad.lo.s32 	%r1129, %r170, %r121, %r130;
	mul.wide.u32 	%rd46, %r1129, 2;
	add.s64 	%rd10, %rd2, %rd46;
	// begin inline asm
	cp.async.cg.shared.global [%r90], [%rd10], 16, 16;
	// end inline asm
	add.s32 	%r171, %r140, 3072;
	and.b32  	%r172, %r171, 2147483136;
	or.b32  	%r173, %r137, %r172;
	shl.b32 	%r174, %r173, 1;
	add.s32 	%r91, %r144, %r174;
	add.s32 	%r175, %r145, 96;
	mad.lo.s32 	%r1130, %r175, %r121, %r130;
	mul.wide.u32 	%rd47, %r1130, 2;
	add.s64 	%rd11, %rd2, %rd47;
	// begin inline asm
	cp.async.cg.shared.global [%r91], [%rd11], 16, 16;
	// end inline asm
	add.s32 	%r176, %r140, 3584;
	and.b32  	%r177, %r176, 2147483136;
	or.b32  	%r178, %r137, %r177;
	shl.b32 	%r179, %r178, 1;
	add.s32 	%r92, %r144, %r179;
	add.s32 	%r180, %r145, 112;
	mad.lo.s32 	%r1131, %r180, %r121, %r130;
	mul.wide.u32 	%rd48, %r1131, 2;
	add.s64 	%rd12, %rd2, %rd48;
	// begin inline asm
	cp.async.cg.shared.global [%r92], [%rd12], 16, 16;
	// end inline asm
	and.b32  	%r10, %r129, 56;
	and.b32  	%r181, %r131, 768;
	or.b32  	%r182, %r181, %r135;
	mov.u32 	%r183, %ctaid.x;
	shl.b32 	%r11, %r183, 6;
	or.b32  	%r184, %r10, %r11;
	shr.u32 	%r12, %r1, 3;
	and.b32  	%r185, %r129, 2147482624;
	shl.b32 	%r186, %r1, 1;
	and.b32  	%r187, %r186, 240;
	or.b32  	%r188, %r182, %r185;
	or.b32  	%r189, %r188, %r187;
	shl.b32 	%r190, %r189, 1;
	add.s32 	%r191, %r144, 32768;
	add.s32 	%r93, %r191, %r190;
	mul.lo.s32 	%r192, %r12, %r84;
	add.s32 	%r193, %r184, %r192;
	mul.wide.u32 	%rd49, %r193, 2;
	add.s64 	%rd13, %rd3, %rd49;
	// begin inline asm
	cp.async.cg.shared.global [%r93], [%rd13], 16, 16;
	// end inline asm
	bar.sync 	0;
	add.s32 	%r194, %r12, 8;
	shl.b32 	%r195, %r194, 6;
	and.b32  	%r196, %r195, 2147482624;
	shl.b32 	%r197, %r194, 4;
	and.b32  	%r198, %r197, 240;
	or.b32  	%r199, %r182, %r196;
	or.b32  	%r200, %r199, %r198;
	shl.b32 	%r201, %r200, 1;
	add.s32 	%r94, %r191, %r201;
	shl.b32 	%r202, %r84, 3;
	add.s32 	%r203, %r192, %r202;
	add.s32 	%r204, %r184, %r203;
	mul.wide.u32 	%rd50, %r204, 2;
	add.s64 	%rd14, %rd3, %rd50;
	// begin inline asm
	cp.async.cg.shared.global [%r94], [%rd14], 16, 16;
	// end inline asm
	bar.sync 	0;
	add.s32 	%r205, %r12, 16;
	shl.b32 	%r206, %r205, 6;
	and.b32  	%r207, %r206, 2147482624;
	shl.b32 	%r208, %r205, 4;
	and.b32  	%r209, %r208, 240;
	or.b32  	%r210, %r182, %r207;
	or.b32  	%r211, %r210, %r209;
	shl.b32 	%r212, %r211, 1;
	add.s32 	%r95, %r191, %r212;
	shl.b32 	%r213, %r84, 4;
	add.s32 	%r214, %r213, %r192;
	add.s32 	%r215, %r184, %r214;
	mul.wide.u32 	%rd51, %r215, 2;
	add.s64 	%rd15, %rd3, %rd51;
	// begin inline asm
	cp.async.cg.shared.global [%r95], [%rd15], 16, 16;
	// end inline asm
	bar.sync 	0;
	add.s32 	%r216, %r12, 24;
	shl.b32 	%r217, %r216, 6;
	and.b32  	%r218, %r217, 2147482624;
	shl.b32 	%r219, %r216, 4;
	and.b32  	%r220, %r219, 240;
	or.b32  	%r221, %r182, %r218;
	or.b32  	%r222, %r221, %r220;
	shl.b32 	%r223, %r222, 1;
	add.s32 	%r96, %r191, %r223;
	add.s32 	%r224, %r214, %r202;
	add.s32 	%r225, %r184, %r224;
	mul.wide.u32 	%rd52, %r225, 2;
	add.s64 	%rd16, %rd3, %rd52;
	// begin inline asm
	cp.async.cg.shared.global [%r96], [%rd16], 16, 16;
	// end inline asm
	bar.sync 	0;
	// begin inline asm
	cp.async.commit_group;
	// end inline asm
	add.s32 	%r97, %r85, 8192;
	add.s32 	%r226, %r1124, 32;
	mul.wide.u32 	%rd53, %r226, 2;
	add.s64 	%rd17, %rd2, %rd53;
	// begin inline asm
	cp.async.cg.shared.global [%r97], [%rd17], 16, 16;
	// end inline asm
	add.s32 	%r98, %r86, 8192;
	add.s32 	%r227, %r1125, 32;
	mul.wide.u32 	%rd54, %r227, 2;
	add.s64 	%rd18, %rd2, %rd54;
	// begin inline asm
	cp.async.cg.shared.global [%r98], [%rd18], 16, 16;
	// end inline asm
	add.s32 	%r99, %r87, 8192;
	add.s32 	%r228, %r1126, 32;
	mul.wide.u32 	%rd55, %r228, 2;
	add.s64 	%rd19, %rd2, %rd55;
	// begin inline asm
	cp.async.cg.shared.global [%r99], [%rd19], 16, 16;
	// end inline asm
	add.s32 	%r100, %r88, 8192;
	add.s32 	%r229, %r1127, 32;
	mul.wide.u32 	%rd56, %r229, 2;
	add.s64 	%rd20, %rd2, %rd56;
	// begin inline asm
	cp.async.cg.shared.global [%r100], [%rd20], 16, 16;
	// end inline asm
	add.s32 	%r101, %r89, 8192;
	add.s32 	%r230, %r1128, 32;
	mul.wide.u32 	%rd57, %r230, 2;
	add.s64 	%rd21, %rd2, %rd57;
	// begin inline asm
	cp.async.cg.shared.global [%r101], [%rd21], 16, 16;
	// end inline asm
	add.s32 	%r102, %r90, 8192;
	add.s32 	%r231, %r1129, 32;
	mul.wide.u32 	%rd58, %r231, 2;
	add.s64 	%rd22, %rd2, %rd58;
	// begin inline asm
	cp.async.cg.shared.global [%r102], [%rd22], 16, 16;
	// end inline asm
	add.s32 	%r103, %r91, 8192;
	add.s32 	%r232, %r1130, 32;
	mul.wide.u32 	%rd59, %r232, 2;
	add.s64 	%rd23, %rd2, %rd59;
	// begin inline asm
	cp.async.cg.shared.global [%r103], [%rd23], 16, 16;
	// end inline asm
	add.s32 	%r104, %r92, 8192;
	add.s32 	%r233, %r1131, 32;
	mul.wide.u32 	%rd60, %r233, 2;
	add.s64 	%rd24, %rd2, %rd60;
	// begin inline asm
	cp.async.cg.shared.global [%r104], [%rd24], 16, 16;
	// end inline asm
	add.s32 	%r105, %r93, 4096;
	shl.b32 	%r234, %r84, 5;
	add.s32 	%r235, %r234, %r192;
	add.s32 	%r236, %r184, %r235;
	mul.wide.u32 	%rd61, %r236, 2;
	add.s64 	%rd25, %rd3, %rd61;
	// begin inline asm
	cp.async.cg.shared.global [%r105], [%rd25], 16, 16;
	// end inline asm
	bar.sync 	0;
	add.s32 	%r106, %r94, 4096;
	add.s32 	%r237, %r235, %r202;
	add.s32 	%r238, %r184, %r237;
	mul.wide.u32 	%rd62, %r238, 2;
	add.s64 	%rd26, %rd3, %rd62;
	// begin inline asm
	cp.async.cg.shared.global [%r106], [%rd26], 16, 16;
	// end inline asm
	bar.sync 	0;
	add.s32 	%r107, %r95, 4096;
	add.s32 	%r239, %r213, %r235;
	add.s32 	%r240, %r184, %r239;
	mul.wide.u32 	%rd63, %r240, 2;
	add.s64 	%rd27, %rd3, %rd63;
	// begin inline asm
	cp.async.cg.shared.global [%r107], [%rd27], 16, 16;
	// end inline asm
	bar.sync 	0;
	add.s32 	%r108, %r96, 4096;
	add.s32 	%r241, %r239, %r202;
	add.s32 	%r242, %r184, %r241;
	mul.wide.u32 	%rd64, %r242, 2;
	add.s64 	%rd28, %rd3, %rd64;
	// begin inline asm
	cp.async.cg.shared.global [%r108], [%rd28], 16, 16;
	// end inline asm
	bar.sync 	0;
	// begin inline asm
	cp.async.commit_group;
	// end inline asm
	add.s32 	%r109, %r85, 16384;
	add.s32 	%r243, %r1124, 64;
	mul.wide.u32 	%rd65, %r243, 2;
	add.s64 	%rd29, %rd2, %rd65;
	// begin inline asm
	cp.async.cg.shared.global [%r109], [%rd29], 16, 16;
	// end inline asm
	add.s32 	%r110, %r86, 16384;
	add.s32 	%r244, %r1125, 64;
	mul.wide.u32 	%rd66, %r244, 2;
	add.s64 	%rd30, %rd2, %rd66;
	// begin inline asm
	cp.async.cg.shared.global [%r110], [%rd30], 16, 16;
	// end inline asm
	add.s32 	%r111, %r87, 16384;
	add.s32 	%r245, %r1126, 64;
	mul.wide.u32 	%rd67, %r245, 2;
	add.s64 	%rd31, %rd2, %rd67;
	// begin inline asm
	cp.async.cg.shared.global [%r111], [%rd31], 16, 16;
	// end inline asm
	add.s32 	%r112, %r88, 16384;
	add.s32 	%r246, %r1127, 64;
	mul.wide.u32 	%rd68, %r246, 2;
	add.s64 	%rd32, %rd2, %rd68;
	// begin inline asm
	cp.async.cg.shared.global [%r112], [%rd32], 16, 16;
	// end inline asm
	add.s32 	%r113, %r89, 16384;
	add.s32 	%r247, %r1128, 64;
	mul.wide.u32 	%rd69, %r247, 2;
	add.s64 	%rd33, %rd2, %rd69;
	// begin inline asm
	cp.async.cg.shared.global [%r113], [%rd33], 16, 16;
	// end inline asm
	add.s32 	%r114, %r90, 16384;
	add.s32 	%r248, %r1129, 64;
	mul.wide.u32 	%rd70, %r248, 2;
	add.s64 	%rd34, %rd2, %rd70;
	// begin inline asm
	cp.async.cg.shared.global [%r114], [%rd34], 16, 16;
	// end inline asm
	add.s32 	%r115, %r91, 16384;
	add.s32 	%r249, %r1130, 64;
	mul.wide.u32 	%rd71, %r249, 2;
	add.s64 	%rd35, %rd2, %rd71;
	// begin inline asm
	cp.async.cg.shared.global [%r115], [%rd35], 16, 16;
	// end inline asm
	add.s32 	%r116, %r92, 16384;
	add.s32 	%r250, %r1131, 64;
	mul.wide.u32 	%rd72, %r250, 2;
	add.s64 	%rd36, %rd2, %rd72;
	// begin inline asm
	cp.async.cg.shared.global [%r116], [%rd36], 16, 16;
	// end inline asm
	add.s32 	%r117, %r93, 8192;
	shl.b32 	%r251, %r84, 6;
	add.s32 	%r252, %r251, %r192;
	add.s32 	%r253, %r184, %r252;
	mul.wide.u32 	%rd73, %r253, 2;
	add.s64 	%rd37, %rd3, %rd73;
	// begin inline asm
	cp.async.cg.shared.global [%r117], [%rd37], 16, 16;
	// end inline asm
	bar.sync 	0;
	add.s32 	%r118, %r94, 8192;
	add.s32 	%r254, %r252, %r202;
	add.s32 	%r255, %r184, %r254;
	mul.wide.u32 	%rd74, %r255, 2;
	add.s64 	%rd38, %rd3, %rd74;
	// begin inline asm
	cp.async.cg.shared.global [%r118], [%rd38], 16, 16;
	// end inline asm
	bar.sync 	0;
	add.s32 	%r119, %r95, 8192;
	add.s32 	%r256, %r213, %r252;
	add.s32 	%r257, %r184, %r256;
	mul.wide.u32 	%rd75, %r257, 2;
	add.s64 	%rd39, %rd3, %rd75;
	// begin inline asm
	cp.async.cg.shared.global [%r119], [%rd39], 16, 16;
	// end inline asm
	bar.sync 	0;
	add.s32 	%r120, %r96, 8192;
	add.s32 	%r258, %r256, %r202;
	add.s32 	%r259, %r184, %r258;
	mul.wide.u32 	%rd76, %r259, 2;
	add.s64 	%rd40, %rd3, %rd76;
	// begin inline asm
	cp.async.cg.shared.global [%r120], [%rd40], 16, 16;
	// end inline asm
	bar.sync 	0;
	// begin inline asm
	cp.async.commit_group;
	// end inline asm
	shr.s32 	%r260, %r121, 31;
	shr.u32 	%r261, %r260, 27;
	add.s32 	%r262, %r121, %r261;
	shr.s32 	%r13, %r262, 5;
	setp.lt.s32 	%p1, %r121, 128;
	mov.f32 	%f1419, 0f00000000;
	mov.f32 	%f1420, %f1419;
	mov.f32 	%f1421, %f1419;
	mov.f32 	%f1422, %f1419;
	mov.f32 	%f1423, %f1419;
	mov.f32 	%f1424, %f1419;
	mov.f32 	%f1425, %f1419;
	mov.f32 	%f1426, %f1419;
	mov.f32 	%f1427, %f1419;
	mov.f32 	%f1428, %f1419;
	mov.f32 	%f1429, %f1419;
	mov.f32 	%f1430, %f1419;
	mov.f32 	%f1431, %f1419;
	mov.f32 	%f1432, %f1419;
	mov.f32 	%f1433, %f1419;
	mov.f32 	%f1434, %f1419;
	mov.f32 	%f1435, %f1419;
	mov.f32 	%f1436, %f1419;
	mov.f32 	%f1437, %f1419;
	mov.f32 	%f1438, %f1419;
	mov.f32 	%f1439, %f1419;
	mov.f32 	%f1440, %f1419;
	mov.f32 	%f1441, %f1419;
	mov.f32 	%f1442, %f1419;
	mov.f32 	%f1443, %f1419;
	mov.f32 	%f1444, %f1419;
	mov.f32 	%f1445, %f1419;
	mov.f32 	%f1446, %f1419;
	mov.f32 	%f1447, %f1419;
	mov.f32 	%f1448, %f1419;
	mov.f32 	%f1449, %f1419;
	mov.f32 	%f1450, %f1419;
	mov.f32 	%f1451, %f1419;
	mov.f32 	%f1452, %f1419;
	mov.f32 	%f1453, %f1419;
	mov.f32 	%f1454, %f1419;
	mov.f32 	%f1455, %f1419;
	mov.f32 	%f1456, %f1419;
	mov.f32 	%f1457, %f1419;
	mov.f32 	%f1458, %f1419;
	mov.f32 	%f1459, %f1419;
	mov.f32 	%f1460, %f1419;
	mov.f32 	%f1461, %f1419;
	mov.f32 	%f1462, %f1419;
	mov.f32 	%f1463, %f1419;
	mov.f32 	%f1464, %f1419;
	mov.f32 	%f1465, %f1419;
	mov.f32 	%f1466, %f1419;
	mov.f32 	%f1467, %f1419;
	mov.f32 	%f1468, %f1419;
	mov.f32 	%f1469, %f1419;
	mov.f32 	%f1470, %f1419;
	mov.f32 	%f1471, %f1419;
	mov.f32 	%f1472, %f1419;
	mov.f32 	%f1473, %f1419;
	mov.f32 	%f1474, %f1419;
	mov.f32 	%f1475, %f1419;
	mov.f32 	%f1476, %f1419;
	mov.f32 	%f1477, %f1419;
	mov.f32 	%f1478, %f1419;
	mov.f32 	%f1479, %f1419;
	mov.f32 	%f1480, %f1419;
	mov.f32 	%f1481, %f1419;
	mov.f32 	%f1482, %f1419;
	mov.f32 	%f1483, %f1419;
	mov.f32 	%f1484, %f1419;
	mov.f32 	%f1485, %f1419;
	mov.f32 	%f1486, %f1419;
	mov.f32 	%f1487, %f1419;
	mov.f32 	%f1488, %f1419;
	mov.f32 	%f1489, %f1419;
	mov.f32 	%f1490, %f1419;
	mov.f32 	%f1491, %f1419;
	mov.f32 	%f1492, %f1419;
	mov.f32 	%f1493, %f1419;
	mov.f32 	%f1494, %f1419;
	mov.f32 	%f1495, %f1419;
	mov.f32 	%f1496, %f1419;
	mov.f32 	%f1497, %f1419;
	mov.f32 	%f1498, %f1419;
	mov.f32 	%f1499, %f1419;
	mov.f32 	%f1500, %f1419;
	mov.f32 	%f1501, %f1419;
	mov.f32 	%f1502, %f1419;
	mov.f32 	%f1503, %f1419;
	mov.f32 	%f1504, %f1419;
	mov.f32 	%f1505, %f1419;
	mov.f32 	%f1506, %f1419;
	mov.f32 	%f1507, %f1419;
	mov.f32 	%f1508, %f1419;
	mov.f32 	%f1509, %f1419;
	mov.f32 	%f1510, %f1419;
	mov.f32 	%f1511, %f1419;
	mov.f32 	%f1512, %f1419;
	mov.f32 	%f1513, %f1419;
	mov.f32 	%f1514, %f1419;
	mov.f32 	%f1515, %f1419;
	mov.f32 	%f1516, %f1419;
	mov.f32 	%f1517, %f1419;
	mov.f32 	%f1518, %f1419;
	mov.f32 	%f1519, %f1419;
	mov.f32 	%f1520, %f1419;
	mov.f32 	%f1521, %f1419;
	mov.f32 	%f1522, %f1419;
	mov.f32 	%f1523, %f1419;
	mov.f32 	%f1524, %f1419;
	mov.f32 	%f1525, %f1419;
	mov.f32 	%f1526, %f1419;
	mov.f32 	%f1527, %f1419;
	mov.f32 	%f1528, %f1419;
	mov.f32 	%f1529, %f1419;
	mov.f32 	%f1530, %f1419;
	mov.f32 	%f1531, %f1419;
	mov.f32 	%f1532, %f1419;
	mov.f32 	%f1533, %f1419;
	mov.f32 	%f1534, %f1419;
	mov.f32 	%f1535, %f1419;
	mov.f32 	%f1536, %f1419;
	mov.f32 	%f1537, %f1419;
	mov.f32 	%f1538, %f1419;
	mov.f32 	%f1539, %f1419;
	mov.f32 	%f1540, %f1419;
	mov.f32 	%f1541, %f1419;
	mov.f32 	%f1542, %f1419;
	mov.f32 	%f1543, %f1419;
	mov.f32 	%f1544, %f1419;
	mov.f32 	%f1545, %f1419;
	mov.f32 	%f1546, %f1419;
	@%p1 bra 	$L__BB0_3;
	ld.param.u32 	%r1118, [_Z13matmul_kerneliiiP6__halfS0_S0__param_1];
	max.s32 	%r265, %r13, 4;
	neg.s32 	%r1136, %r265;
	add.s32 	%r266, %r12, 104;
	mad.lo.s32 	%r267, %r1118, %r266, %r11;
	add.s32 	%r1135, %r267, %r10;
	add.s32 	%r268, %r12, 112;
	mad.lo.s32 	%r269, %r1118, %r268, %r11;
	add.s32 	%r1134, %r269, %r10;
	add.s32 	%r270, %r12, 120;
	mad.lo.s32 	%r271, %r1118, %r270, %r11;
	add.s32 	%r1133, %r271, %r10;
	add.s32 	%r272, %r12, 96;
	mad.lo.s32 	%r273, %r1118, %r272, %r11;
	add.s32 	%r1132, %r273, %r10;
	mov.b32 	%r1137, 3;
	mov.f32 	%f1419, 0f00000000;
	mov.b32 	%r1122, 0;
	mov.u32 	%r1123, %r1122;
$L__BB0_2:
	ld.param.u64 	%rd118, [_Z13matmul_kerneliiiP6__halfS0_S0__param_4];
	ld.param.u64 	%rd117, [_Z13matmul_kerneliiiP6__halfS0_S0__param_3];
	ld.param.u32 	%r1119, [_Z13matmul_kerneliiiP6__halfS0_S0__param_1];
	shl.b32 	%r286, %r1122, 1;
	shl.b32 	%r287, %r1123, 1;
	add.s32 	%r288, %r286, 24576;
	and.b32  	%r289, %r288, 24576;
	shl.b32 	%r290, %r1, 2;
	and.b32  	%r291, %r290, 240;
	shl.b32 	%r292, %r1, 3;
	and.b32  	%r293, %r292, 8;
	or.b32  	%r294, %r291, %r293;
	shl.b32 	%r295, %r1, 7;
	and.b32  	%r296, %r295, 256;
	or.b32  	%r297, %r294, %r296;
	and.b32  	%r298, %r292, -32;
	and.b32  	%r299, %r292, 2147483136;
	or.b32  	%r300, %r297, %r299;
	shl.b32 	%r301, %r300, 1;
	mov.u32 	%r302, shared_storage;
	add.s32 	%r303, %r302, %r301;
	add.s32 	%r274, %r303, %r289;
	add.s32 	%r304, %r1124, 96;
	mul.wide.u32 	%rd89, %r304, 2;
	add.s64 	%rd77, %rd117, %rd89;
	// begin inline asm
	cp.async.cg.shared.global [%r274], [%rd77], 16, 16;
	// end inline asm
	add.s32 	%r305, %r298, 512;
	and.b32  	%r306, %r305, 2147483136;
	or.b32  	%r307, %r297, %r306;
	shl.b32 	%r308, %r307, 1;
	add.s32 	%r309, %r302, %r308;
	add.s32 	%r275, %r309, %r289;
	add.s32 	%r310, %r1125, 96;
	mul.wide.u32 	%rd90, %r310, 2;
	add.s64 	%rd78, %rd117, %rd90;
	// begin inline asm
	cp.async.cg.shared.global [%r275], [%rd78], 16, 16;
	// end inline asm
	add.s32 	%r311, %r298, 1024;
	and.b32  	%r312, %r311, 2147483136;
	or.b32  	%r313, %r297, %r312;
	shl.b32 	%r314, %r313, 1;
	add.s32 	%r315, %r302, %r314;
	add.s32 	%r276, %r315, %r289;
	add.s32 	%r316, %r1126, 96;
	mul.wide.u32 	%rd91, %r316, 2;
	add.s64 	%rd79, %rd117, %rd91;
	// begin inline asm
	cp.async.cg.shared.global [%r276], [%rd79], 16, 16;
	// end inline asm
	add.s32 	%r317, %r298, 1536;
	and.b32  	%r318, %r317, 2147483136;
	or.b32  	%r319, %r297, %r318;
	shl.b32 	%r320, %r319, 1;
	add.s32 	%r321, %r302, %r320;
	add.s32 	%r277, %r321, %r289;
	add.s32 	%r322, %r1127, 96;
	mul.wide.u32 	%rd92, %r322, 2;
	add.s64 	%rd80, %rd117, %rd92;
	// begin inline asm
	cp.async.cg.shared.global [%r277], [%rd80], 16, 16;
	// end inline asm
	add.s32 	%r323, %r298, 2048;
	and.b32  	%r324, %r323, 2147483136;
	or.b32  	%r325, %r297, %r324;
	shl.b32 	%r326, %r325, 1;
	add.s32 	%r327, %r302, %r326;
	add.s32 	%r278, %r327, %r289;
	add.s32 	%r328, %r1128, 96;
	mul.wide.u32 	%rd93, %r328, 2;
	add.s64 	%rd81, %rd117, %rd93;
	// begin inline asm
	cp.async.cg.shared.global [%r278], [%rd81], 16, 16;
	// end inline asm
	add.s32 	%r329, %r298, 2560;
	and.b32  	%r330, %r329, 2147483136;
	or.b32  	%r331, %r297, %r330;
	shl.b32 	%r332, %r331, 1;
	add.s32 	%r333, %r302, %r332;
	add.s32 	%r279, %r333, %r289;
	add.s32 	%r334, %r1129, 96;
	mul.wide.u32 	%rd94, %r334, 2;
	add.s64 	%rd82, %rd117, %rd94;
	// begin inline asm
	cp.async.cg.shared.global [%r279], [%rd82], 16, 16;
	// end inline asm
	add.s32 	%r335, %r298, 3072;
	and.b32  	%r336, %r335, 2147483136;
	or.b32  	%r337, %r297, %r336;
	shl.b32 	%r338, %r337, 1;
	add.s32 	%r339, %r302, %r338;
	add.s32 	%r280, %r339, %r289;
	add.s32 	%r340, %r1130, 96;
	mul.wide.u32 	%rd95, %r340, 2;
	add.s64 	%rd83, %rd117, %rd95;
	// begin inline asm
	cp.async.cg.shared.global [%r280], [%rd83], 16, 16;
	// end inline asm
	add.s32 	%r341, %r298, 3584;
	and.b32  	%r342, %r341, 2147483136;
	or.b32  	%r343, %r297, %r342;
	shl.b32 	%r344, %r343, 1;
	add.s32 	%r345, %r302, %r344;
	add.s32 	%r281, %r345, %r289;
	add.s32 	%r346, %r1131, 96;
	mul.wide.u32 	%rd96, %r346, 2;
	add.s64 	%rd84, %rd117, %rd96;
	// begin inline asm
	cp.async.cg.shared.global [%r281], [%rd84], 16, 16;
	// end inline asm
	add.s32 	%r347, %r287, 12288;
	and.b32  	%r348, %r347, 12288;
	and.b32  	%r349, %r295, 768;
	or.b32  	%r350, %r349, %r293;
	shr.u32 	%r351, %r1, 3;
	and.b32  	%r352, %r292, 2147482624;
	or.b32  	%r353, %r350, %r352;
	shl.b32 	%r354, %r1, 1;
	and.b32  	%r355, %r354, 240;
	or.b32  	%r356, %r353, %r355;
	shl.b32 	%r357, %r356, 1;
	add.s32 	%r358, %r302, 32768;
	add.s32 	%r359, %r358, %r357;
	add.s32 	%r282, %r359, %r348;
	mul.wide.u32 	%rd97, %r1132, 2;
	add.s64 	%rd85, %rd118, %rd97;
	// begin inline asm
	cp.async.cg.shared.global [%r282], [%rd85], 16, 16;
	// end inline asm
	bar.sync 	0;
	add.s32 	%r360, %r351, 8;
	shl.b32 	%r361, %r360, 6;
	and.b32  	%r362, %r361, 2147482624;
	or.b32  	%r363, %r350, %r362;
	shl.b32 	%r364, %r360, 4;
	and.b32  	%r365, %r364, 240;
	or.b32  	%r366, %r363, %r365;
	shl.b32 	%r367, %r366, 1;
	add.s32 	%r368, %r358, %r367;
	add.s32 	%r283, %r368, %r348;
	mul.wide.u32 	%rd98, %r1135, 2;
	add.s64 	%rd86, %rd118, %rd98;
	// begin inline asm
	cp.async.cg.shared.global [%r283], [%rd86], 16, 16;
	// end inline asm
	bar.sync 	0;
	add.s32 	%r369, %r351, 16;
	shl.b32 	%r370, %r369, 6;
	and.b32  	%r371, %r370, 2147482624;
	or.b32  	%r372, %r350, %r371;
	shl.b32 	%r373, %r369, 4;
	and.b32  	%r374, %r373, 240;
	or.b32  	%r375, %r372, %r374;
	shl.b32 	%r376, %r375, 1;
	add.s32 	%r377, %r358, %r376;
	add.s32 	%r284, %r377, %r348;
	mul.wide.u32 	%rd99, %r1134, 2;
	add.s64 	%rd87, %rd118, %rd99;
	// begin inline asm
	cp.async.cg.shared.global [%r284], [%rd87], 16, 16;
	// end inline asm
	bar.sync 	0;
	add.s32 	%r378, %r351, 24;
	shl.b32 	%r379, %r378, 6;
	and.b32  	%r380, %r379, 2147482624;
	or.b32  	%r381, %r350, %r380;
	shl.b32 	%r382, %r378, 4;
	and.b32  	%r383, %r382, 240;
	or.b32  	%r384, %r381, %r383;
	shl.b32 	%r385, %r384, 1;
	add.s32 	%r386, %r358, %r385;
	add.s32 	%r285, %r386, %r348;
	mul.wide.u32 	%rd100, %r1133, 2;
	add.s64 	%rd88, %rd118, %rd100;
	// begin inline asm
	cp.async.cg.shared.global [%r285], [%rd88], 16, 16;
	// end inline asm
	bar.sync 	0;
	// begin inline asm
	cp.async.commit_group;
	// end inline asm
	// begin inline asm
	cp.async.wait_group 3;
	// end inline asm
	add.s32 	%r1137, %r1137, 1;
	shl.b32 	%r387, %r1137, 13;
	and.b32  	%r388, %r387, 24576;
	shl.b32 	%r389, %r1137, 12;
	and.b32  	%r390, %r389, 12288;
	mov.u32 	%r391, %tid.z;
	shl.b32 	%r392, %r391, 12;
	add.s32 	%r393, %r388, %r392;
	add.s32 	%r394, %r302, %r393;
	mov.b32 	%r395, 16;
	wmma.load.a.sync.aligned.row.m16n16k16.shared.f16 	{%r396, %r397, %r398, %r399, %r400, %r401, %r402, %r403}, [%r394], %r395;
	add.s32 	%r404, %r394, 1024;
	wmma.load.a.sync.aligned.row.m16n16k16.shared.f16 	{%r405, %r406, %r407, %r408, %r409, %r410, %r411, %r412}, [%r404], %r395;
	add.s32 	%r413, %r394, 2048;
	wmma.load.a.sync.aligned.row.m16n16k16.shared.f16 	{%r414, %r415, %r416, %r417, %r418, %r419, %r420, %r421}, [%r413], %r395;
	add.s32 	%r422, %r394, 3072;
	wmma.load.a.sync.aligned.row.m16n16k16.shared.f16 	{%r423, %r424, %r425, %r426, %r427, %r428, %r429, %r430}, [%r422], %r395;
	mov.u32 	%r431, %tid.y;
	shl.b32 	%r432, %r431, 11;
	add.s32 	%r433, %r390, %r432;
	add.s32 	%r434, %r358, %r433;
	wmma.load.b.sync.aligned.row.m16n16k16.shared.f16 	{%r435, %r436, %r437, %r438, %r439, %r440, %r441, %r442}, [%r434], %r395;
	add.s32 	%r443, %r434, 512;
	wmma.load.b.sync.aligned.row.m16n16k16.shared.f16 	{%r444, %r445, %r446, %r447, %r448, %r449, %r450, %r451}, [%r443], %r395;
	add.s32 	%r452, %r434, 1024;
	wmma.load.b.sync.aligned.row.m16n16k16.shared.f16 	{%r453, %r454, %r455, %r456, %r457, %r458, %r459, %r460}, [%r452], %r395;
	add.s32 	%r461, %r434, 1536;
	wmma.load.b.sync.aligned.row.m16n16k16.shared.f16 	{%r462, %r463, %r464, %r465, %r466, %r467, %r468, %r469}, [%r461], %r395;
	bar.sync 	0;
	wmma.mma.sync.aligned.row.row.m16n16k16.f32.f32 {%f387, %f388, %f389, %f390, %f391, %f392, %f393, %f394}, {%r396, %r397, %r398, %r399, %r400, %r401, %r402, %r403}, {%r435, %r436, %r437, %r438, %r439, %r440, %r441, %r442}, {%f1546, %f1545, %f1544, %f1543, %f1542, %f1541, %f1540, %f1539};
	wmma.mma.sync.aligned.row.row.m16n16k16.f32.f32 {%f395, %f396, %f397, %f398, %f399, %f400, %f401, %f402}, {%r396, %r397, %r398, %r399, %r400, %r401, %r402, %r403}, {%r444, %r445, %r446, %r447, %r448, %r449, %r450, %r451}, {%f1538, %f1537, %f1536, %f1535, %f1534, %f1533, %f1532, %f1531};
	wmma.mma.sync.aligned.row.row.m16n16k16.f32.f32 {%f403, %f404, %f405, %f406, %f407, %f408, %f409, %f410}, {%r396, %r397, %r398, %r399, %r400, %r401, %r402, %r403}, {%r453, %r454, %r455, %r456, %r457, %r458, %r459, %r460}, {%f1530, %f1529, %f1528, %f1527, %f1526, %f1525, %f1524, %f1523};
	wmma.mma.sync.aligned.row.row.m16n16k16.f32.f32 {%f411, %f412, %f413, %f414, %f415, %f416, %f417, %f418}, {%r396, %r397, %r398, %r399, %r400, %r401, %r402, %r403}, {%r462, %r463, %r464, %r465, %r466, %r467, %r468, %r469}, {%f1522, %f1521, %f1520, %f1519, %f1518, %f1517, %f1516, %f1515};
	wmma.mma.sync.aligned.row.row.m16n16k16.f32.f32 {%f419, %f420, %f421, %f422, %f423, %f424, %f425, %f426}, {%r405, %r406, %r407, %r408, %r409, %r410, %r411, %r412}, {%r435, %r436, %r437, %r438, %r439, %r440, %r441, %r442}, {%f1514, %f1513, %f1512, %f1511, %f1510, %f1509, %f1508, %f1507};
	wmma.mma.sync.aligned.row.row.m16n16k16.f32.f32 {%f427, %f428, %f429, %f430, %f431, %f432, %f433, %f434}, {%r405, %r406, %r407, %r408, %r409, %r410, %r411, %r412}, {%r444, %r445, %r446, %r447, %r448, %r449, %r450, %r451}, {%f1506, %f1505, %f1504, %f1503, %f1502, %f1501, %f1500, %f1499};
	wmma.mma.sync.aligned.row.row.m16n16k16.f32.f32 {%f435, %f436, %f437, %f438, %f439, %f440, %f441, %f442}, {%r405, %r406, %r407, %r408, %r409, %r410, %r411, %r412}, {%r453, %r454, %r455, %r456, %r457, %r458, %r459, %r460}, {%f1498, %f1497, %f1496, %f1495, %f1494, %f1493, %f1492, %f1491};
	wmma.mma.sync.aligned.row.row.m16n16k16.f32.f32 {%f443, %f444, %f445, %f446, %f447, %f448, %f449, %f450}, {%r405, %r406, %r407, %r408, %r409, %r410, %r411, %r412}, {%r462, %r463, %r464, %r465, %r466, %r467, %r468, %r469}, {%f1490, %f1489, %f1488, %f1487, %f1486, %f1485, %f1484, %f1483};
	wmma.mma.sync.aligned.row.row.m16n16k16.f32.f32 {%f451, %f452, %f453, %f454, %f455, %f456, %f457, %f458}, {%r414, %r415, %r416, %r417, %r418, %r419, %r420, %r421}, {%r435, %r436, %r437, %r438, %r439, %r440, %r441, %r442}, {%f1482, %f1481, %f1480, %f1479, %f1478, %f1477, %f1476, %f1475};
	wmma.mma.sync.aligned.row.row.m16n16k16.f32.f32 {%f459, %f460, %f461, %f462, %f463, %f464, %f465, %f466}, {%r414, %r415, %r416, %r417, %r418, %r419, %r420, %r421}, {%r444, %r445, %r446, %r447, %r448, %r449, %r450, %r451}, {%f1474, %f1473, %f1472, %f1471, %f1470, %f1469, %f1468, %f1467};
	wmma.mma.sync.aligned.row.row.m16n16k16.f32.f32 {%f467, %f468, %f469, %f470, %f471, %f472, %f473, %f474}, {%r414, %r415, %r416, %r417, %r418, %r419, %r420, %r421}, {%r453, %r454, %r455, %r456, %r457, %r458, %r459, %r460}, {%f1466, %f1465, %f1464, %f1463, %f1462, %f1461, %f1460, %f1459};
	wmma.mma.sync.aligned.row.row.m16n16k16.f32.f32 {%f475, %f476, %f477, %f478, %f479, %f480, %f481, %f482}, {%r414, %r415, %r416, %r417, %r418, %r419, %r420, %r421}, {%r462, %r463, %r464, %r465, %r466, %r467, %r468, %r469}, {%f1458, %f1457, %f1456, %f1455, %f1454, %f1453, %f1452, %f1451};
	wmma.mma.sync.aligned.row.row.m16n16k16.f32.f32 {%f483, %f484, %f485, %f486, %f487, %f488, %f489, %f490}, {%r423, %r424, %r425, %r426, %r427, %r428, %r429, %r430}, {%r435, %r436, %r437, %r438, %r439, %r440, %r441, %r442}, {%f1450, %f1449, %f1448, %f1447, %f1446, %f1445, %f1444, %f1443};
	wmma.mma.sync.aligned.row.row.m16n16k16.f32.f32 {%f491, %f492, %f493, %f494, %f495, %f496, %f497, %f498}, {%r423, %r424, %r425, %r426, %r427, %r428, %r429, %r430}, {%r444, %r445, %r446, %r447, %r448, %r449, %r450, %r451}, {%f1442, %f1441, %f1440, %f1439, %f1438, %f1437, %f1436, %f1435};
	wmma.mma.sync.aligned.row.row.m16n16k16.f32.f32 {%f499, %f500, %f501, %f502, %f503, %f504, %f505, %f506}, {%r423, %r424, %r425, %r426, %r427, %r428, %r429, %r430}, {%r453, %r454, %r455, %r456, %r457, %r458, %r459, %r460}, {%f1434, %f1433, %f1432, %f1431, %f1430, %f1429, %f1428, %f1427};
	wmma.mma.sync.aligned.row.row.m16n16k16.f32.f32 {%f507, %f508, %f509, %f510, %f511, %f512, %f513, %f514}, {%r423, %r424, %r425, %r426, %r427, %r428, %r429, %r430}, {%r462, %r463, %r464, %r465, %r466, %r467, %r468, %r469}, {%f1426, %f1425, %f1424, %f1423, %f1422, %f1421, %f1420, %f1419};
	add.s32 	%r470, %r394, 512;
	wmma.load.a.sync.aligned.row.m16n16k16.shared.f16 	{%r471, %r472, %r473, %r474, %r475, %r476, %r477, %r478}, [%r470], %r395;
	add.s32 	%r479, %r394, 1536;
	wmma.load.a.sync.aligned.row.m16n16k16.shared.f16 	{%r480, %r481, %r482, %r483, %r484, %r485, %r486, %r487}, [%r479], %r395;
	add.s32 	%r488, %r394, 2560;
	wmma.load.a.sync.aligned.row.m16n16k16.shared.f16 	{%r489, %r490, %r491, %r492, %r493, %r494, %r495, %r496}, [%r488], %r395;
	add.s32 	%r497, %r394, 3584;
	wmma.load.a.sync.aligned.row.m16n16k16.shared.f16 	{%r498, %r499, %r500, %r501, %r502, %r503, %r504, %r505}, [%r497], %r395;
	add.s32 	%r506, %r434, 2048;
	wmma.load.b.sync.aligned.row.m16n16k16.shared.f16 	{%r507, %r508, %r509, %r510, %r511, %r512, %r513, %r514}, [%r506], %r395;
	add.s32 	%r515, %r434, 2560;
	wmma.load.b.sync.aligned.row.m16n16k16.shared.f16 	{%r516, %r517, %r518, %r519, %r520, %r521, %r522, %r523}, [%r515], %r395;
	add.s32 	%r524, %r434, 3072;
	wmma.load.b.sync.aligned.row.m16n16k16.shared.f16 	{%r525, %r526, %r527, %r528, %r529, %r530, %r531, %r532}, [%r524], %r395;
	add.s32 	%r533, %r434, 3584;
	wmma.load.b.sync.aligned.row.m16n16k16.shared.f16 	{%r534, %r535, %r536, %r537, %r538, %r539, %r540, %r541}, [%r533], %r395;
	bar.sync 	0;
	wmma.mma.sync.aligned.row.row.m16n16k16.f32.f32 {%f1546, %f1545, %f1544, %f1543, %f1542, %f1541, %f1540, %f1539}, {%r471, %r472, %r473, %r474, %r475, %r476, %r477, %r478}, {%r507, %r508, %r509, %r510, %r511, %r512, %r513, %r514}, {%f387, %f388, %f389, %f390, %f391, %f392, %f393, %f394};
	wmma.mma.sync.aligned.row.row.m16n16k16.f32.f32 {%f1538, %f1537, %f1536, %f1535, %f1534, %f1533, %f1532, %f1531}, {%r471, %r472, %r473, %r474, %r475, %r476, %r477, %r478}, {%r516, %r517, %r518, %r519, %r520, %r521, %r522, %r523}, {%f395, %f396, %f397, %f398, %f399, %f400, %f401, %f402};
	wmma.mma.sync.aligned.row.row.m16n16k16.f32.f32 {%f1530, %f1529, %f1528, %f1527, %f1526, %f1525, %f1524, %f1523}, {%r471, %r472, %r473, %r474, %r475, %r476, %r477, %r478}, {%r525, %r526, %r527, %r528, %r529, %r530, %r531, %r532}, {%f403, %f404, %f405, %f406, %f407, %f408, %f409, %f410};
	wmma.mma.sync.aligned.row.row.m16n16k16.f32.f32 {%f1522, %f1521, %f1520, %f1519, %f1518, %f1517, %f1516, %f1515}, {%r471, %r472, %r473, %r474, %r475, %r476, %r477, %r478}, {%r534, %r535, %r536, %r537, %r538, %r539, %r540, %r541}, {%f411, %f412, %f413, %f414, %f415, %f416, %f417, %f418};
	wmma.mma.sync.aligned.row.row.m16n16k16.f32.f32 {%f1514, %f1513, %f1512, %f1511, %f1510, %f1509, %f1508, %f1507}, {%r480, %r481, %r482, %r483, %r484, %r485, %r486, %r487}, {%r507, %r508, %r509, %r510, %r511, %r512, %r513, %r514}, {%f419, %f420, %f421, %f422, %f423, %f424, %f425, %f426};
	wmma.mma.sync.aligned.row.row.m16n16k16.f32.f32 {%f1506, %f1505, %f1504, %f1503, %f1502, %f1501, %f1500, %f1499}, {%r480, %r481, %r482, %r483, %r484, %r485, %r486, %r487}, {%r516, %r517, %r518, %r519, %r520, %r521, %r522, %r523}, {%f427, %f428, %f429, %f430, %f431, %f432, %f433, %f434};
	wmma.mma.sync.aligned.row.row.m16n16k16.f32.f32 {%f1498, %f1497, %f1496, %f1495, %f1494, %f1493, %f1492, %f1491}, {%r480, %r481, %r482, %r483, %r484, %r485, %r486, %r487}, {%r525, %r526, %r527, %r528, %r529, %r530, %r531, %r532}, {%f435, %f436, %f437, %f438, %f439, %f440, %f441, %f442};
	wmma.mma.sync.aligned.row.row.m16n16k16.f32.f32 {%f1490, %f1489, %f1488, %f1487, %f1486, %f1485, %f1484, %f1483}, {%r480, %r481, %r482, %r483, %r484, %r485, %r486, %r487}, {%r534, %r535, %r536, %r537, %r538, %r539, %r540, %r541}, {%f443, %f444, %f445, %f446, %f447, %f448, %f449, %f450};
	wmma.mma.sync.aligned.row.row.m16n16k16.f32.f32 {%f1482, %f1481, %f1480, %f1479, %f1478, %f1477, %f1476, %f1475}, {%r489, %r490, %r491, %r492, %r493, %r494, %r495, %r496}, {%r507, %r508, %r509, %r510, %r511, %r512, %r513, %r514}, {%f451, %f452, %f453, %f454, %f455, %f456, %f457, %f458};
	wmma.mma.sync.aligned.row.row.m16n16k16.f32.f32 {%f1474, %f1473, %f1472, %f1471, %f1470, %f1469, %f1468, %f1467}, {%r489, %r490, %r491, %r492, %r493, %r494, %r495, %r496}, {%r516, %r517, %r518, %r519, %r520, %r521, %r522, %r523}, {%f459, %f460, %f461, %f462, %f463, %f464, %f465, %f466};
	wmma.mma.sync.aligned.row.row.m16n16k16.f32.f32 {%f1466, %f1465, %f1464, %f1463, %f1462, %f1461, %f1460, %f1459}, {%r489, %r490, %r491, %r492, %r493, %r494, %r495, %r496}, {%r525, %r526, %r527, %r528, %r529, %r530, %r531, %r532}, {%f467, %f468, %f469, %f470, %f471, %f472, %f473, %f474};
	wmma.mma.sync.aligned.row.row.m16n16k16.f32.f32 {%f1458, %f1457, %f1456, %f1455, %f1454, %f1453, %f1452, %f1451}, {%r489, %r490, %r491, %r492, %r493, %r494, %r495, %r496}, {%r534, %r535, %r536, %r537, %r538, %r539, %r540, %r541}, {%f475, %f476, %f477, %f478, %f479, %f480, %f481, %f482};
	wmma.mma.sync.aligned.row.row.m16n16k16.f32.f32 {%f1450, %f1449, %f1448, %f1447, %f1446, %f1445, %f1444, %f1443}, {%r498, %r499, %r500, %r501, %r502, %r503, %r504, %r505}, {%r507, %r508, %r509, %r510, %r511, %r512, %r513, %r514}, {%f483, %f484, %f485, %f486, %f487, %f488, %f489, %f490};
	wmma.mma.sync.aligned.row.row.m16n16k16.f32.f32 {%f1442, %f1441, %f1440, %f1439, %f1438, %f1437, %f1436, %f1435}, {%r498, %r499, %r500, %r501, %r502, %r503, %r504, %r505}, {%r516, %r517, %r518, %r519, %r520, %r521, %r522, %r523}, {%f491, %f492, %f493, %f494, %f495, %f496, %f497, %f498};
	wmma.mma.sync.aligned.row.row.m16n16k16.f32.f32 {%f1434, %f1433, %f1432, %f1431, %f1430, %f1429, %f1428, %f1427}, {%r498, %r499, %r500, %r501, %r502, %r503, %r504, %r505}, {%r525, %r526, %r527, %r528, %r529, %r530, %r531, %r532}, {%f499, %f500, %f501, %f502, %f503, %f504, %f505, %f506};
	wmma.mma.sync.aligned.row.row.m16n16k16.f32.f32 {%f1426, %f1425, %f1424, %f1423, %f1422, %f1421, %f1420, %f1419}, {%r498, %r499, %r500, %r501, %r502, %r503, %r504, %r505}, {%r534, %r535, %r536, %r537, %r538, %r539, %r540, %r541}, {%f507, %f508, %f509, %f510, %f511, %f512, %f513, %f514};
	bar.sync 	0;
	add.s32 	%r1136, %r1136, 1;
	shl.b32 	%r542, %r1119, 5;
	add.s32 	%r1135, %r1135, %r542;
	add.s32 	%r1134, %r1134, %r542;
	add.s32 	%r1133, %r1133, %r542;
	add.s32 	%r1132, %r1132, %r542;
	add.s32 	%r1131, %r1131, 32;
	add.s32 	%r1130, %r1130, 32;
	add.s32 	%r1129, %r1129, 32;
	add.s32 	%r1128, %r1128, 32;
	add.s32 	%r1127, %r1127, 32;
	add.s32 	%r1126, %r1126, 32;
	add.s32 	%r1125, %r1125, 32;
	add.s32 	%r1124, %r1124, 32;
	add.s32 	%r1123, %r1123, 2048;
	add.s32 	%r1122, %r1122, 4096;
	setp.ne.s32 	%p2, %r1136, -3;
	@%p2 bra 	$L__BB0_2;
$L__BB0_3:
	ld.param.u64 	%rd119, [_Z13matmul_kerneliiiP6__halfS0_S0__param_5];
	ld.param.u32 	%r1120, [_Z13matmul_kerneliiiP6__halfS0_S0__param_1];
	cvta.to.global.u64 	%rd1, %rd119;
	// begin inline asm
	cp.async.wait_group 2;
	// end inline asm
	add.s32 	%r544, %r13, -3;
	shr.u32 	%r545, %r544, 30;
	add.s32 	%r546, %r544, %r545;
	and.b32  	%r547, %r546, -4;
	sub.s32 	%r548, %r544, %r547;
	shl.b32 	%r549, %r548, 13;
	mov.u32 	%r550, shared_storage;
	add.s32 	%r551, %r550, %r549;
	shl.b32 	%r552, %r548, 12;
	add.s32 	%r553, %r550, 32768;
	add.s32 	%r554, %r553, %r552;
	mov.u32 	%r555, %tid.z;
	shl.b32 	%r556, %r555, 12;
	add.s32 	%r557, %r551, %r556;
	mov.b32 	%r558, 16;
	wmma.load.a.sync.aligned.row.m16n16k16.shared.f16 	{%r559, %r560, %r561, %r562, %r563, %r564, %r565, %r566}, [%r557], %r558;
	add.s32 	%r567, %r557, 1024;
	wmma.load.a.sync.aligned.row.m16n16k16.shared.f16 	{%r568, %r569, %r570, %r571, %r572, %r573, %r574, %r575}, [%r567], %r558;
	add.s32 	%r576, %r557, 2048;
	wmma.load.a.sync.aligned.row.m16n16k16.shared.f16 	{%r577, %r578, %r579, %r580, %r581, %r582, %r583, %r584}, [%r576], %r558;
	add.s32 	%r585, %r557, 3072;
	wmma.load.a.sync.aligned.row.m16n16k16.shared.f16 	{%r586, %r587, %r588, %r589, %r590, %r591, %r592, %r593}, [%r585], %r558;
	mov.u32 	%r594, %tid.y;
	shl.b32 	%r595, %r594, 10;
	shl.b32 	%r596, %r594, 11;
	add.s32 	%r597, %r554, %r596;
	wmma.load.b.sync.aligned.row.m16n16k16.shared.f16 	{%r598, %r599, %r600, %r601, %r602, %r603, %r604, %r605}, [%r597], %r558;
	add.s32 	%r606, %r597, 512;
	wmma.load.b.sync.aligned.row.m16n16k16.shared.f16 	{%r607, %r608, %r609, %r610, %r611, %r612, %r613, %r614}, [%r606], %r558;
	add.s32 	%r615, %r597, 1024;
	wmma.load.b.sync.aligned.row.m16n16k16.shared.f16 	{%r616, %r617, %r618, %r619, %r620, %r621, %r622, %r623}, [%r615], %r558;
	add.s32 	%r624, %r597, 1536;
	wmma.load.b.sync.aligned.row.m16n16k16.shared.f16 	{%r625, %r626, %r627, %r628, %r629, %r630, %r631, %r632}, [%r624], %r558;
	bar.sync 	0;
	wmma.mma.sync.aligned.row.row.m16n16k16.f32.f32 {%f515, %f516, %f517, %f518, %f519, %f520, %f521, %f522}, {%r559, %r560, %r561, %r562, %r563, %r564, %r565, %r566}, {%r598, %r599, %r600, %r601, %r602, %r603, %r604, %r605}, {%f1546, %f1545, %f1544, %f1543, %f1542, %f1541, %f1540, %f1539};
	wmma.mma.sync.aligned.row.row.m16n16k16.f32.f32 {%f523, %f524, %f525, %f526, %f527, %f528, %f529, %f530}, {%r559, %r560, %r561, %r562, %r563, %r564, %r565, %r566}, {%r607, %r608, %r609, %r610, %r611, %r612, %r613, %r614}, {%f1538, %f1537, %f1536, %f1535, %f1534, %f1533, %f1532, %f1531};
	wmma.mma.sync.aligned.row.row.m16n16k16.f32.f32 {%f531, %f532, %f533, %f534, %f535, %f536, %f537, %f538}, {%r559, %r560, %r561, %r562, %r563, %r564, %r565, %r566}, {%r616, %r617, %r618, %r619, %r620, %r621, %r622, %r623}, {%f1530, %f1529, %f1528, %f1527, %f1526, %f1525, %f1524, %f1523};
	wmma.mma.sync.aligned.row.row.m16n16k16.f32.f32 {%f539, %f540, %f541, %f542, %f543, %f544, %f545, %f546}, {%r559, %r560, %r561, %r562, %r563, %r564, %r565, %r566}, {%r625, %r626, %r627, %r628, %r629, %r630, %r631, %r632}, {%f1522, %f1521, %f1520, %f1519, %f1518, %f1517, %f1516, %f1515};
	wmma.mma.sync.aligned.row.row.m16n16k16.f32.f32 {%f547, %f548, %f549, %f550, %f551, %f552, %f553, %f554}, {%r568, %r569, %r570, %r571, %r572, %r573, %r574, %r575}, {%r598, %r599, %r600, %r601, %r602, %r603, %r604, %r605}, {%f1514, %f1513, %f1512, %f1511, %f1510, %f1509, %f1508, %f1507};
	wmma.mma.sync.aligned.row.row.m16n16k16.f32.f32 {%f555, %f556, %f557, %f558, %f559, %f560, %f561, %f562}, {%r568, %r569, %r570, %r571, %r572, %r573, %r574, %r575}, {%r607, %r608, %r609, %r610, %r611, %r612, %r613, %r614}, {%f1506, %f1505, %f1504, %f1503, %f1502, %f1501, %f1500, %f1499};
	wmma.mma.sync.aligned.row.row.m16n16k16.f32.f32 {%f563, %f564, %f565, %f566, %f567, %f568, %f569, %f570}, {%r568, %r569, %r570, %r571, %r572, %r573, %r574, %r575}, {%r616, %r617, %r618, %r619, %r620, %r621, %r622, %r623}, {%f1498, %f1497, %f1496, %f1495, %f1494, %f1493, %f1492, %f1491};
	wmma.mma.sync.aligned.row.row.m16n16k16.f32.f32 {%f571, %f572, %f573, %f574, %f575, %f576, %f577, %f578}, {%r568, %r569, %r570, %r571, %r572, %r573, %r574, %r575}, {%r625, %r626, %r627, %r628, %r629, %r630, %r631, %r632}, {%f1490, %f1489, %f1488, %f1487, %f1486, %f1485, %f1484, %f1483};
	wmma.mma.sync.aligned.row.row.m16n16k16.f32.f32 {%f579, %f580, %f581, %f582, %f583, %f584, %f585, %f586}, {%r577, %r578, %r579, %r580, %r581, %r582, %r583, %r584}, {%r598, %r599, %r600, %r601, %r602, %r603, %r604, %r605}, {%f1482, %f1481, %f1480, %f1479, %f1478, %f1477, %f1476, %f1475};
	wmma.mma.sync.aligned.row.row.m16n16k16.f32.f32 {%f587, %f588, %f589, %f590, %f591, %f592, %f593, %f594}, {%r577, %r578, %r579, %r580, %r581, %r582, %r583, %r584}, {%r607, %r608, %r609, %r610, %r611, %r612, %r613, %r614}, {%f1474, %f1473, %f1472, %f1471, %f1470, %f1469, %f1468, %f1467};
	wmma.mma.sync.aligned.row.row.m16n16k16.f32.f32 {%f595, %f596, %f597, %f598, %f599, %f600, %f601, %f602}, {%r577, %r578, %r579, %r580, %r581, %r582, %r583, %r584}, {%r616, %r617, %r618, %r619, %r620, %r621, %r622, %r623}, {%f1466, %f1465, %f1464, %f1463, %f1462, %f1461, %f1460, %f1459};
	wmma.mma.sync.aligned.row.row.m16n16k16.f32.f32 {%f603, %f604, %f605, %f606, %f607, %f608, %f609, %f610}, {%r577, %r578, %r579, %r580, %r581, %r582, %r583, %r584}, {%r625, %r626, %r627, %r628, %r629, %r630, %r631, %r632}, {%f1458, %f1457, %f1456, %f1455, %f1454, %f1453, %f1452, %f1451};
	wmma.mma.sync.aligned.row.row.m16n16k16.f32.f32 {%f611, %f612, %f613, %f614, %f615, %f616, %f617, %f618}, {%r586, %r587, %r588, %r589, %r590, %r591, %r592, %r593}, {%r598, %r599, %r600, %r601, %r602, %r603, %r604, %r605}, {%f1450, %f1449, %f1448, %f1447, %f1446, %f1445, %f1444, %f1443};
	wmma.mma.sync.aligned.row.row.m16n16k16.f32.f32 {%f619, %f620, %f621, %f622, %f623, %f624, %f625, %f626}, {%r586, %r587, %r588, %r589, %r590, %r591, %r592, %r593}, {%r607, %r608, %r609, %r610, %r611, %r612, %r613, %r614}, {%f1442, %f1441, %f1440, %f1439, %f1438, %f1437, %f1436, %f1435};
	wmma.mma.sync.aligned.row.row.m16n16k16.f32.f32 {%f627, %f628, %f629, %f630, %f631, %f632, %f633, %f634}, {%r586, %r587, %r588, %r589, %r590, %r591, %r592, %r593}, {%r616, %r617, %r618, %r619, %r620, %r621, %r622, %r623}, {%f1434, %f1433, %f1432, %f1431, %f1430, %f1429, %f1428, %f1427};
	wmma.mma.sync.aligned.row.row.m16n16k16.f32.f32 {%f635, %f636, %f637, %f638, %f639, %f640, %f641, %f642}, {%r586, %r587, %r588, %r589, %r590, %r591, %r592, %r593}, {%r625, %r626, %r627, %r628, %r629, %r630, %r631, %r632}, {%f1426, %f1425, %f1424, %f1423, %f1422, %f1421, %f1420, %f1419};
	add.s32 	%r633, %r557, 512;
	wmma.load.a.sync.aligned.row.m16n16k16.shared.f16 	{%r634, %r635, %r636, %r637, %r638, %r639, %r640, %r641}, [%r633], %r558;
	add.s32 	%r642, %r557, 1536;
	wmma.load.a.sync.aligned.row.m16n16k16.shared.f16 	{%r643, %r644, %r645, %r646, %r647, %r648, %r649, %r650}, [%r642], %r558;
	add.s32 	%r651, %r557, 2560;
	wmma.load.a.sync.aligned.row.m16n16k16.shared.f16 	{%r652, %r653, %r654, %r655, %r656, %r657, %r658, %r659}, [%r651], %r558;
	add.s32 	%r660, %r557, 3584;
	wmma.load.a.sync.aligned.row.m16n16k16.shared.f16 	{%r661, %r662, %r663, %r664, %r665, %r666, %r667, %r668}, [%r660], %r558;
	add.s32 	%r669, %r597, 2048;
	wmma.load.b.sync.aligned.row.m16n16k16.shared.f16 	{%r670, %r671, %r672, %r673, %r674, %r675, %r676, %r677}, [%r669], %r558;
	add.s32 	%r678, %r597, 2560;
	wmma.load.b.sync.aligned.row.m16n16k16.shared.f16 	{%r679, %r680, %r681, %r682, %r683, %r684, %r685, %r686}, [%r678], %r558;
	add.s32 	%r687, %r597, 3072;
	wmma.load.b.sync.aligned.row.m16n16k16.shared.f16 	{%r688, %r689, %r690, %r691, %r692, %r693, %r694, %r695}, [%r687], %r558;
	add.s32 	%r696, %r597, 3584;
	wmma.load.b.sync.aligned.row.m16n16k16.shared.f16 	{%r697, %r698, %r699, %r700, %r701, %r702, %r703, %r704}, [%r696], %r558;
	bar.sync 	0;
	wmma.mma.sync.aligned.row.row.m16n16k16.f32.f32 {%f643, %f644, %f645, %f646, %f647, %f648, %f649, %f650}, {%r634, %r635, %r636, %r637, %r638, %r639, %r640, %r641}, {%r670, %r671, %r672, %r673, %r674, %r675, %r676, %r677}, {%f515, %f516, %f517, %f518, %f519, %f520, %f521, %f522};
	wmma.mma.sync.aligned.row.row.m16n16k16.f32.f32 {%f651, %f652, %f653, %f654, %f655, %f656, %f657, %f658}, {%r634, %r635, %r636, %r637, %r638, %r639, %r640, %r641}, {%r679, %r680, %r681, %r682, %r683, %r684, %r685, %r686}, {%f523, %f524, %f525, %f526, %f527, %f528, %f529, %f530};
	wmma.mma.sync.aligned.row.row.m16n16k16.f32.f32 {%f659, %f660, %f661, %f662, %f663, %f664, %f665, %f666}, {%r634, %r635, %r636, %r637, %r638, %r639, %r640, %r641}, {%r688, %r689, %r690, %r691, %r692, %r693, %r694, %r695}, {%f531, %f532, %f533, %f534, %f535, %f536, %f537, %f538};
	wmma.mma.sync.aligned.row.row.m16n16k16.f32.f32 {%f667, %f668, %f669, %f670, %f671, %f672, %f673, %f674}, {%r634, %r635, %r636, %r637, %r638, %r639, %r640, %r641}, {%r697, %r698, %r699, %r700, %r701, %r702, %r703, %r704}, {%f539, %f540, %f541, %f542, %f543, %f544, %f545, %f546};
	wmma.mma.sync.aligned.row.row.m16n16k16.f32.f32 {%f675, %f676, %f677, %f678, %f679, %f680, %f681, %f682}, {%r643, %r644, %r645, %r646, %r647, %r648, %r649, %r650}, {%r670, %r671, %r672, %r673, %r674, %r675, %r676, %r677}, {%f547, %f548, %f549, %f550, %f551, %f552, %f553, %f554};
	wmma.mma.sync.aligned.row.row.m16n16k16.f32.f32 {%f683, %f684, %f685, %f686, %f687, %f688, %f689, %f690}, {%r643, %r644, %r645, %r646, %r647, %r648, %r649, %r650}, {%r679, %r680, %r681, %r682, %r683, %r684, %r685, %r686}, {%f555, %f556, %f557, %f558, %f559, %f560, %f561, %f562};
	wmma.mma.sync.aligned.row.row.m16n16k16.f32.f32 {%f691, %f692, %f693, %f694, %f695, %f696, %f697, %f698}, {%r643, %r644, %r645, %r646, %r647, %r648, %r649, %r650}, {%r688, %r689, %r690, %r691, %r692, %r693, %r694, %r695}, {%f563, %f564, %f565, %f566, %f567, %f568, %f569, %f570};
	wmma.mma.sync.aligned.row.row.m16n16k16.f32.f32 {%f699, %f700, %f701, %f702, %f703, %f704, %f705, %f706}, {%r643, %r644, %r645, %r646, %r647, %r648, %r649, %r650}, {%r697, %r698, %r699, %r700, %r701, %r702, %r703, %r704}, {%f571, %f572, %f573, %f574, %f575, %f576, %f577, %f578};
	wmma.mma.sync.aligned.row.row.m16n16k16.f32.f32 {%f707, %f708, %f709, %f710, %f711, %f712, %f713, %f714}, {%r652, %r653, %r654, %r655, %r656, %r657, %r658, %r659}, {%r670, %r671, %r672, %r673, %r674, %r675, %r676, %r677}, {%f579, %f580, %f581, %f582, %f583, %f584, %f585, %f586};
	wmma.mma.sync.aligned.row.row.m16n16k16.f32.f32 {%f715, %f716, %f717, %f718, %f719, %f720, %f721, %f722}, {%r652, %r653, %r654, %r655, %r656, %r657, %r658, %r659}, {%r679, %r680, %r681, %r682, %r683, %r684, %r685, %r686}, {%f587, %f588, %f589, %f590, %f591, %f592, %f593, %f594};
	wmma.mma.sync.aligned.row.row.m16n16k16.f32.f32 {%f723, %f724, %f725, %f726, %f727, %f728, %f729, %f730}, {%r652, %r653, %r654, %r655, %r656, %r657, %r658, %r659}, {%r688, %r689, %r690, %r691, %r692, %r693, %r694, %r695}, {%f595, %f596, %f597, %f598, %f599, %f600, %f601, %f602};
	wmma.mma.sync.aligned.row.row.m16n16k16.f32.f32 {%f731, %f732, %f733, %f734, %f735, %f736, %f737, %f738}, {%r652, %r653, %r654, %r655, %r656, %r657, %r658, %r659}, {%r697, %r698, %r699, %r700, %r701, %r702, %r703, %r704}, {%f603, %f604, %f605, %f606, %f607, %f608, %f609, %f610};
	wmma.mma.sync.aligned.row.row.m16n16k16.f32.f32 {%f739, %f740, %f741, %f742, %f743, %f744, %f745, %f746}, {%r661, %r662, %r663, %r664, %r665, %r666, %r667, %r668}, {%r670, %r671, %r672, %r673, %r674, %r675, %r676, %r677}, {%f611, %f612, %f613, %f614, %f615, %f616, %f617, %f618};
	wmma.mma.sync.aligned.row.row.m16n16k16.f32.f32 {%f747, %f748, %f749, %f750, %f751, %f752, %f753, %f754}, {%r661, %r662, %r663, %r664, %r665, %r666, %r667, %r668}, {%r679, %r680, %r681, %r682, %r683, %r684, %r685, %r686}, {%f619, %f620, %f621, %f622, %f623, %f624, %f625, %f626};
	wmma.mma.sync.aligned.row.row.m16n16k16.f32.f32 {%f755, %f756, %f757, %f758, %f759, %f760, %f761, %f762}, {%r661, %r662, %r663, %r664, %r665, %r666, %r667, %r668}, {%r688, %r689, %r690, %r691, %r692, %r693, %r694, %r695}, {%f627, %f628, %f629, %f630, %f631, %f632, %f633, %f634};
	wmma.mma.sync.aligned.row.row.m16n16k16.f32.f32 {%f763, %f764, %f765, %f766, %f767, %f768, %f769, %f770}, {%r661, %r662, %r663, %r664, %r665, %r666, %r667, %r668}, {%r697, %r698, %r699, %r700, %r701, %r702, %r703, %r704}, {%f635, %f636, %f637, %f638, %f639, %f640, %f641, %f642};
	bar.sync 	0;
	// begin inline asm
	cp.async.wait_group 1;
	// end inline asm
	add.s32 	%r705, %r13, -2;
	shr.u32 	%r706, %r705, 30;
	add.s32 	%r707, %r705, %r706;
	and.b32  	%r708, %r707, -4;
	sub.s32 	%r709, %r705, %r708;
	shl.b32 	%r710, %r709, 13;
	add.s32 	%r711, %r550, %r710;
	shl.b32 	%r712, %r709, 12;
	add.s32 	%r713, %r553, %r712;
	add.s32 	%r714, %r711, %r556;
	wmma.load.a.sync.aligned.row.m16n16k16.shared.f16 	{%r715, %r716, %r717, %r718, %r719, %r720, %r721, %r722}, [%r714], %r558;
	add.s32 	%r723, %r714, 1024;
	wmma.load.a.sync.aligned.row.m16n16k16.shared.f16 	{%r724, %r725, %r726, %r727, %r728, %r729, %r730, %r731}, [%r723], %r558;
	add.s32 	%r732, %r714, 2048;
	wmma.load.a.sync.aligned.row.m16n16k16.shared.f16 	{%r733, %r734, %r735, %r736, %r737, %r738, %r739, %r740}, [%r732], %r558;
	add.s32 	%r741, %r714, 3072;
	wmma.load.a.sync.aligned.row.m16n16k16.shared.f16 	{%r742, %r743, %r744, %r745, %r746, %r747, %r748, %r749}, [%r741], %r558;
	add.s32 	%r750, %r713, %r596;
	wmma.load.b.sync.aligned.row.m16n16k16.shared.f16 	{%r751, %r752, %r753, %r754, %r755, %r756, %r757, %r758}, [%r750], %r558;
	add.s32 	%r759, %r750, 512;
	wmma.load.b.sync.aligned.row.m16n16k16.shared.f16 	{%r760, %r761, %r762, %r763, %r764, %r765, %r766, %r767}, [%r759], %r558;
	add.s32 	%r768, %r750, 1024;
	wmma.load.b.sync.aligned.row.m16n16k16.shared.f16 	{%r769, %r770, %r771, %r772, %r773, %r774, %r775, %r776}, [%r768], %r558;
	add.s32 	%r777, %r750, 1536;
	wmma.load.b.sync.aligned.row.m16n16k16.shared.f16 	{%r778, %r779, %r780, %r781, %r782, %r783, %r784, %r785}, [%r777], %r558;
	bar.sync 	0;
	wmma.mma.sync.aligned.row.row.m16n16k16.f32.f32 {%f771, %f772, %f773, %f774, %f775, %f776, %f777, %f778}, {%r715, %r716, %r717, %r718, %r719, %r720, %r721, %r722}, {%r751, %r752, %r753, %r754, %r755, %r756, %r757, %r758}, {%f643, %f644, %f645, %f646, %f647, %f648, %f649, %f650};
	wmma.mma.sync.aligned.row.row.m16n16k16.f32.f32 {%f779, %f780, %f781, %f782, %f783, %f784, %f785, %f786}, {%r715, %r716, %r717, %r718, %r719, %r720, %r721, %r722}, {%r760, %r761, %r762, %r763, %r764, %r765, %r766, %r767}, {%f651, %f652, %f653, %f654, %f655, %f656, %f657, %f658};
	wmma.mma.sync.aligned.row.row.m16n16k16.f32.f32 {%f787, %f788, %f789, %f790, %f791, %f792, %f793, %f794}, {%r715, %r716, %r717, %r718, %r719, %r720, %r721, %r722}, {%r769, %r770, %r771, %r772, %r773, %r774, %r775, %r776}, {%f659, %f660, %f661, %f662, %f663, %f664, %f665, %f666};
	wmma.mma.sync.aligned.row.row.m16n16k16.f32.f32 {%f795, %f796, %f797, %f798, %f799, %f800, %f801, %f802}, {%r715, %r716, %r717, %r718, %r719, %r720, %r721, %r722}, {%r778, %r779, %r780, %r781, %r782, %r783, %r784, %r785}, {%f667, %f668, %f669, %f670, %f671, %f672, %f673, %f674};
	wmma.mma.sync.aligned.row.row.m16n16k16.f32.f32 {%f803, %f804, %f805, %f806, %f807, %f808, %f809, %f810}, {%r724, %r725, %r726, %r727, %r728, %r729, %r730, %r731}, {%r751, %r752, %r753, %r754, %r755, %r756, %r757, %r758}, {%f675, %f676, %f677, %f678, %f679, %f680, %f681, %f682};
	wmma.mma.sync.aligned.row.row.m16n16k16.f32.f32 {%f811, %f812, %f813, %f814, %f815, %f816, %f817, %f818}, {%r724, %r725, %r726, %r727, %r728, %r729, %r730, %r731}, {%r760, %r761, %r762, %r763, %r764, %r765, %r766, %r767}, {%f683, %f684, %f685, %f686, %f687, %f688, %f689, %f690};
	wmma.mma.sync.aligned.row.row.m16n16k16.f32.f32 {%f819, %f820, %f821, %f822, %f823, %f824, %f825, %f826}, {%r724, %r725, %r726, %r727, %r728, %r729, %r730, %r731}, {%r769, %r770, %r771, %r772, %r773, %r774, %r775, %r776}, {%f691, %f692, %f693, %f694, %f695, %f696, %f697, %f698};
	wmma.mma.sync.aligned.row.row.m16n16k16.f32.f32 {%f827, %f828, %f829, %f830, %f831, %f832, %f833, %f834}, {%r724, %r725, %r726, %r727, %r728, %r729, %r730, %r731}, {%r778, %r779, %r780, %r781, %r782, %r783, %r784, %r785}, {%f699, %f700, %f701, %f702, %f703, %f704, %f705, %f706};
	wmma.mma.sync.aligned.row.row.m16n16k16.f32.f32 {%f835, %f836, %f837, %f838, %f839, %f840, %f841, %f842}, {%r733, %r734, %r735, %r736, %r737, %r738, %r739, %r740}, {%r751, %r752, %r753, %r754, %r755, %r756, %r757, %r758}, {%f707, %f708, %f709, %f710, %f711, %f712, %f713, %f714};
	wmma.mma.sync.aligned.row.row.m16n16k16.f32.f32 {%f843, %f844, %f845, %f846, %f847, %f848, %f849, %f850}, {%r733, %r734, %r735, %r736, %r737, %r738, %r739, %r740}, {%r760, %r761, %r762, %r763, %r764, %r765, %r766, %r767}, {%f715, %f716, %f717, %f718, %f719, %f720, %f721, %f722};
	wmma.mma.sync.aligned.row.row.m16n16k16.f32.f32 {%f851, %f852, %f853, %f854, %f855, %f856, %f857, %f858}, {%r733, %r734, %r735, %r736, %r737, %r738, %r739, %r740}, {%r769, %r770, %r771, %r772, %r773, %r774, %r775, %r776}, {%f723, %f724, %f725, %f726, %f727, %f728, %f729, %f730};
	wmma.mma.sync.aligned.row.row.m16n16k16.f32.f32 {%f859, %f860, %f861, %f862, %f863, %f864, %f865, %f866}, {%r733, %r734, %r735, %r736, %r737, %r738, %r739, %r740}, {%r778, %r779, %r780, %r781, %r782, %r783, %r784, %r785}, {%f731, %f732, %f733, %f734, %f735, %f736, %f737, %f738};
	wmma.mma.sync.aligned.row.row.m16n16k16.f32.f32 {%f867, %f868, %f869, %f870, %f871, %f872, %f873, %f874}, {%r742, %r743, %r744, %r745, %r746, %r747, %r748, %r749}, {%r751, %r752, %r753, %r754, %r755, %r756, %r757, %r758}, {%f739, %f740, %f741, %f742, %f743, %f744, %f745, %f746};
	wmma.mma.sync.aligned.row.row.m16n16k16.f32.f32 {%f875, %f876, %f877, %f878, %f879, %f880, %f881, %f882}, {%r742, %r743, %r744, %r745, %r746, %r747, %r748, %r749}, {%r760, %r761, %r762, %r763, %r764, %r765, %r766, %r767}, {%f747, %f748, %f749, %f750, %f751, %f752, %f753, %f754};
	wmma.mma.sync.aligned.row.row.m16n16k16.f32.f32 {%f883, %f884, %f885, %f886, %f887, %f888, %f889, %f890}, {%r742, %r743, %r744, %r745, %r746, %r747, %r748, %r749}, {%r769, %r770, %r771, %r772, %r773, %r774, %r775, %r776}, {%f755, %f756, %f757, %f758, %f759, %f760, %f761, %f762};
	wmma.mma.sync.aligned.row.row.m16n16k16.f32.f32 {%f891, %f892, %f893, %f894, %f895, %f896, %f897, %f898}, {%r742, %r743, %r744, %r745, %r746, %r747, %r748, %r749}, {%r778, %r779, %r780, %r781, %r782, %r783, %r784, %r785}, {%f763, %f764, %f765, %f766, %f767, %f768, %f769, %f770};
	add.s32 	%r786, %r714, 512;
	wmma.load.a.sync.aligned.row.m16n16k16.shared.f16 	{%r787, %r788, %r789, %r790, %r791, %r792, %r793, %r794}, [%r786], %r558;
	add.s32 	%r795, %r714, 1536;
	wmma.load.a.sync.aligned.row.m16n16k16.shared.f16 	{%r796, %r797, %r798, %r799, %r800, %r801, %r802, %r803}, [%r795], %r558;
	add.s32 	%r804, %r714, 2560;
	wmma.load.a.sync.aligned.row.m16n16k16.shared.f16 	{%r805, %r806, %r807, %r808, %r809, %r810, %r811, %r812}, [%r804], %r558;
	add.s32 	%r813, %r714, 3584;
	wmma.load.a.sync.aligned.row.m16n16k16.shared.f16 	{%r814, %r815, %r816, %r817, %r818, %r819, %r820, %r821}, [%r813], %r558;
	add.s32 	%r822, %r750, 2048;
	wmma.load.b.sync.aligned.row.m16n16k16.shared.f16 	{%r823, %r824, %r825, %r826, %r827, %r828, %r829, %r830}, [%r822], %r558;
	add.s32 	%r831, %r750, 2560;
	wmma.load.b.sync.aligned.row.m16n16k16.shared.f16 	{%r832, %r833, %r834, %r835, %r836, %r837, %r838, %r839}, [%r831], %r558;
	add.s32 	%r840, %r750, 3072;
	wmma.load.b.sync.aligned.row.m16n16k16.shared.f16 	{%r841, %r842, %r843, %r844, %r845, %r846, %r847, %r848}, [%r840], %r558;
	add.s32 	%r849, %r750, 3584;
	wmma.load.b.sync.aligned.row.m16n16k16.shared.f16 	{%r850, %r851, %r852, %r853, %r854, %r855, %r856, %r857}, [%r849], %r558;
	bar.sync 	0;
	wmma.mma.sync.aligned.row.row.m16n16k16.f32.f32 {%f899, %f900, %f901, %f902, %f903, %f904, %f905, %f906}, {%r787, %r788, %r789, %r790, %r791, %r792, %r793, %r794}, {%r823, %r824, %r825, %r826, %r827, %r828, %r829, %r830}, {%f771, %f772, %f773, %f774, %f775, %f776, %f777, %f778};
	wmma.mma.sync.aligned.row.row.m16n16k16.f32.f32 {%f907, %f908, %f909, %f910, %f911, %f912, %f913, %f914}, {%r787, %r788, %r789, %r790, %r791, %r792, %r793, %r794}, {%r832, %r833, %r834, %r835, %r836, %r837, %r838, %r839}, {%f779, %f780, %f781, %f782, %f783, %f784, %f785, %f786};
	wmma.mma.sync.aligned.row.row.m16n16k16.f32.f32 {%f915, %f916, %f917, %f918, %f919, %f920, %f921, %f922}, {%r787, %r788, %r789, %r790, %r791, %r792, %r793, %r794}, {%r841, %r842, %r843, %r844, %r845, %r846, %r847, %r848}, {%f787, %f788, %f789, %f790, %f791, %f792, %f793, %f794};
	wmma.mma.sync.aligned.row.row.m16n16k16.f32.f32 {%f923, %f924, %f925, %f926, %f927, %f928, %f929, %f930}, {%r787, %r788, %r789, %r790, %r791, %r792, %r793, %r794}, {%r850, %r851, %r852, %r853, %r854, %r855, %r856, %r857}, {%f795, %f796, %f797, %f798, %f799, %f800, %f801, %f802};
	wmma.mma.sync.aligned.row.row.m16n16k16.f32.f32 {%f931, %f932, %f933, %f934, %f935, %f936, %f937, %f938}, {%r796, %r797, %r798, %r799, %r800, %r801, %r802, %r803}, {%r823, %r824, %r825, %r826, %r827, %r828, %r829, %r830}, {%f803, %f804, %f805, %f806, %f807, %f808, %f809, %f810};
	wmma.mma.sync.aligned.row.row.m16n16k16.f32.f32 {%f939, %f940, %f941, %f942, %f943, %f944, %f945, %f946}, {%r796, %r797, %r798, %r799, %r800, %r801, %r802, %r803}, {%r832, %r833, %r834, %r835, %r836, %r837, %r838, %r839}, {%f811, %f812, %f813, %f814, %f815, %f816, %f817, %f818};
	wmma.mma.sync.aligned.row.row.m16n16k16.f32.f32 {%f947, %f948, %f949, %f950, %f951, %f952, %f953, %f954}, {%r796, %r797, %r798, %r799, %r800, %r801, %r802, %r803}, {%r841, %r842, %r843, %r844, %r845, %r846, %r847, %r848}, {%f819, %f820, %f821, %f822, %f823, %f824, %f825, %f826};
	wmma.mma.sync.aligned.row.row.m16n16k16.f32.f32 {%f955, %f956, %f957, %f958, %f959, %f960, %f961, %f962}, {%r796, %r797, %r798, %r799, %r800, %r801, %r802, %r803}, {%r850, %r851, %r852, %r853, %r854, %r855, %r856, %r857}, {%f827, %f828, %f829, %f830, %f831, %f832, %f833, %f834};
	wmma.mma.sync.aligned.row.row.m16n16k16.f32.f32 {%f963, %f964, %f965, %f966, %f967, %f968, %f969, %f970}, {%r805, %r806, %r807, %r808, %r809, %r810, %r811, %r812}, {%r823, %r824, %r825, %r826, %r827, %r828, %r829, %r830}, {%f835, %f836, %f837, %f838, %f839, %f840, %f841, %f842};
	wmma.mma.sync.aligned.row.row.m16n16k16.f32.f32 {%f971, %f972, %f973, %f974, %f975, %f976, %f977, %f978}, {%r805, %r806, %r807, %r808, %r809, %r810, %r811, %r812}, {%r832, %r833, %r834, %r835, %r836, %r837, %r838, %r839}, {%f843, %f844, %f845, %f846, %f847, %f848, %f849, %f850};
	wmma.mma.sync.aligned.row.row.m16n16k16.f32.f32 {%f979, %f980, %f981, %f982, %f983, %f984, %f985, %f986}, {%r805, %r806, %r807, %r808, %r809, %r810, %r811, %r812}, {%r841, %r842, %r843, %r844, %r845, %r846, %r847, %r848}, {%f851, %f852, %f853, %f854, %f855, %f856, %f857, %f858};
	wmma.mma.sync.aligned.row.row.m16n16k16.f32.f32 {%f987, %f988, %f989, %f990, %f991, %f992, %f993, %f994}, {%r805, %r806, %r807, %r808, %r809, %r810, %r811, %r812}, {%r850, %r851, %r852, %r853, %r854, %r855, %r856, %r857}, {%f859, %f860, %f861, %f862, %f863, %f864, %f865, %f866};
	wmma.mma.sync.aligned.row.row.m16n16k16.f32.f32 {%f995, %f996, %f997, %f998, %f999, %f1000, %f1001, %f1002}, {%r814, %r815, %r816, %r817, %r818, %r819, %r820, %r821}, {%r823, %r824, %r825, %r826, %r827, %r828, %r829, %r830}, {%f867, %f868, %f869, %f870, %f871, %f872, %f873, %f874};
	wmma.mma.sync.aligned.row.row.m16n16k16.f32.f32 {%f1003, %f1004, %f1005, %f1006, %f1007, %f1008, %f1009, %f1010}, {%r814, %r815, %r816, %r817, %r818, %r819, %r820, %r821}, {%r832, %r833, %r834, %r835, %r836, %r837, %r838, %r839}, {%f875, %f876, %f877, %f878, %f879, %f880, %f881, %f882};
	wmma.mma.sync.aligned.row.row.m16n16k16.f32.f32 {%f1011, %f1012, %f1013, %f1014, %f1015, %f1016, %f1017, %f1018}, {%r814, %r815, %r816, %r817, %r818, %r819, %r820, %r821}, {%r841, %r842, %r843, %r844, %r845, %r846, %r847, %r848}, {%f883, %f884, %f885, %f886, %f887, %f888, %f889, %f890};
	wmma.mma.sync.aligned.row.row.m16n16k16.f32.f32 {%f1019, %f1020, %f1021, %f1022, %f1023, %f1024, %f1025, %f1026}, {%r814, %r815, %r816, %r817, %r818, %r819, %r820, %r821}, {%r850, %r851, %r852, %r853, %r854, %r855, %r856, %r857}, {%f891, %f892, %f893, %f894, %f895, %f896, %f897, %f898};
	bar.sync 	0;
	// begin inline asm
	cp.async.wait_group 0;
	// end inline asm
	add.s32 	%r858, %r13, -1;
	shr.u32 	%r859, %r858, 30;
	add.s32 	%r860, %r858, %r859;
	and.b32  	%r861, %r860, -4;
	sub.s32 	%r862, %r858, %r861;
	shl.b32 	%r863, %r862, 13;
	add.s32 	%r864, %r550, %r863;
	shl.b32 	%r865, %r862, 12;
	add.s32 	%r866, %r553, %r865;
	add.s32 	%r867, %r864, %r556;
	wmma.load.a.sync.aligned.row.m16n16k16.shared.f16 	{%r868, %r869, %r870, %r871, %r872, %r873, %r874, %r875}, [%r867], %r558;
	add.s32 	%r876, %r867, 1024;
	wmma.load.a.sync.aligned.row.m16n16k16.shared.f16 	{%r877, %r878, %r879, %r880, %r881, %r882, %r883, %r884}, [%r876], %r558;
	add.s32 	%r885, %r867, 2048;
	wmma.load.a.sync.aligned.row.m16n16k16.shared.f16 	{%r886, %r887, %r888, %r889, %r890, %r891, %r892, %r893}, [%r885], %r558;
	add.s32 	%r894, %r867, 3072;
	wmma.load.a.sync.aligned.row.m16n16k16.shared.f16 	{%r895, %r896, %r897, %r898, %r899, %r900, %r901, %r902}, [%r894], %r558;
	add.s32 	%r903, %r866, %r596;
	wmma.load.b.sync.aligned.row.m16n16k16.shared.f16 	{%r904, %r905, %r906, %r907, %r908, %r909, %r910, %r911}, [%r903], %r558;
	add.s32 	%r912, %r903, 512;
	wmma.load.b.sync.aligned.row.m16n16k16.shared.f16 	{%r913, %r914, %r915, %r916, %r917, %r918, %r919, %r920}, [%r912], %r558;
	add.s32 	%r921, %r903, 1024;
	wmma.load.b.sync.aligned.row.m16n16k16.shared.f16 	{%r922, %r923, %r924, %r925, %r926, %r927, %r928, %r929}, [%r921], %r558;
	add.s32 	%r930, %r903, 1536;
	wmma.load.b.sync.aligned.row.m16n16k16.shared.f16 	{%r931, %r932, %r933, %r934, %r935, %r936, %r937, %r938}, [%r930], %r558;
	bar.sync 	0;
	wmma.mma.sync.aligned.row.row.m16n16k16.f32.f32 {%f1027, %f1028, %f1029, %f1030, %f1031, %f1032, %f1033, %f1034}, {%r868, %r869, %r870, %r871, %r872, %r873, %r874, %r875}, {%r904, %r905, %r906, %r907, %r908, %r909, %r910, %r911}, {%f899, %f900, %f901, %f902, %f903, %f904, %f905, %f906};
	wmma.mma.sync.aligned.row.row.m16n16k16.f32.f32 {%f1035, %f1036, %f1037, %f1038, %f1039, %f1040, %f1041, %f1042}, {%r868, %r869, %r870, %r871, %r872, %r873, %r874, %r875}, {%r913, %r914, %r915, %r916, %r917, %r918, %r919, %r920}, {%f907, %f908, %f909, %f910, %f911, %f912, %f913, %f914};
	wmma.mma.sync.aligned.row.row.m16n16k16.f32.f32 {%f1043, %f1044, %f1045, %f1046, %f1047, %f1048, %f1049, %f1050}, {%r868, %r869, %r870, %r871, %r872, %r873, %r874, %r875}, {%r922, %r923, %r924, %r925, %r926, %r927, %r928, %r929}, {%f915, %f916, %f917, %f918, %f919, %f920, %f921, %f922};
	wmma.mma.sync.aligned.row.row.m16n16k16.f32.f32 {%f1051, %f1052, %f1053, %f1054, %f1055, %f1056, %f1057, %f1058}, {%r868, %r869, %r870, %r871, %r872, %r873, %r874, %r875}, {%r931, %r932, %r933, %r934, %r935, %r936, %r937, %r938}, {%f923, %f924, %f925, %f926, %f927, %f928, %f929, %f930};
	wmma.mma.sync.aligned.row.row.m16n16k16.f32.f32 {%f1059, %f1060, %f1061, %f1062, %f1063, %f1064, %f1065, %f1066}, {%r877, %r878, %r879, %r880, %r881, %r882, %r883, %r884}, {%r904, %r905, %r906, %r907, %r908, %r909, %r910, %r911}, {%f931, %f932, %f933, %f934, %f935, %f936, %f937, %f938};
	wmma.mma.sync.aligned.row.row.m16n16k16.f32.f32 {%f1067, %f1068, %f1069, %f1070, %f1071, %f1072, %f1073, %f1074}, {%r877, %r878, %r879, %r880, %r881, %r882, %r883, %r884}, {%r913, %r914, %r915, %r916, %r917, %r918, %r919, %r920}, {%f939, %f940, %f941, %f942, %f943, %f944, %f945, %f946};
	wmma.mma.sync.aligned.row.row.m16n16k16.f32.f32 {%f1075, %f1076, %f1077, %f1078, %f1079, %f1080, %f1081, %f1082}, {%r877, %r878, %r879, %r880, %r881, %r882, %r883, %r884}, {%r922, %r923, %r924, %r925, %r926, %r927, %r928, %r929}, {%f947, %f948, %f949, %f950, %f951, %f952, %f953, %f954};
	wmma.mma.sync.aligned.row.row.m16n16k16.f32.f32 {%f1083, %f1084, %f1085, %f1086, %f1087, %f1088, %f1089, %f1090}, {%r877, %r878, %r879, %r880, %r881, %r882, %r883, %r884}, {%r931, %r932, %r933, %r934, %r935, %r936, %r937, %r938}, {%f955, %f956, %f957, %f958, %f959, %f960, %f961, %f962};
	wmma.mma.sync.aligned.row.row.m16n16k16.f32.f32 {%f1091, %f1092, %f1093, %f1094, %f1095, %f1096, %f1097, %f1098}, {%r886, %r887, %r888, %r889, %r890, %r891, %r892, %r893}, {%r904, %r905, %r906, %r907, %r908, %r909, %r910, %r911}, {%f963, %f964, %f965, %f966, %f967, %f968, %f969, %f970};
	wmma.mma.sync.aligned.row.row.m16n16k16.f32.f32 {%f1099, %f1100, %f1101, %f1102, %f1103, %f1104, %f1105, %f1106}, {%r886, %r887, %r888, %r889, %r890, %r891, %r892, %r893}, {%r913, %r914, %r915, %r916, %r917, %r918, %r919, %r920}, {%f971, %f972, %f973, %f974, %f975, %f976, %f977, %f978};
	wmma.mma.sync.aligned.row.row.m16n16k16.f32.f32 {%f1107, %f1108, %f1109, %f1110, %f1111, %f1112, %f1113, %f1114}, {%r886, %r887, %r888, %r889, %r890, %r891, %r892, %r893}, {%r922, %r923, %r924, %r925, %r926, %r927, %r928, %r929}, {%f979, %f980, %f981, %f982, %f983, %f984, %f985, %f986};
	wmma.mma.sync.aligned.row.row.m16n16k16.f32.f32 {%f1115, %f1116, %f1117, %f1118, %f1119, %f1120, %f1121, %f1122}, {%r886, %r887, %r888, %r889, %r890, %r891, %r892, %r893}, {%r931, %r932, %r933, %r934, %r935, %r936, %r937, %r938}, {%f987, %f988, %f989, %f990, %f991, %f992, %f993, %f994};
	wmma.mma.sync.aligned.row.row.m16n16k16.f32.f32 {%f1123, %f1124, %f1125, %f1126, %f1127, %f1128, %f1129, %f1130}, {%r895, %r896, %r897, %r898, %r899, %r900, %r901, %r902}, {%r904, %r905, %r906, %r907, %r908, %r909, %r910, %r911}, {%f995, %f996, %f997, %f998, %f999, %f1000, %f1001, %f1002};
	wmma.mma.sync.aligned.row.row.m16n16k16.f32.f32 {%f1131, %f1132, %f1133, %f1134, %f1135, %f1136, %f1137, %f1138}, {%r895, %r896, %r897, %r898, %r899, %r900, %r901, %r902}, {%r913, %r914, %r915, %r916, %r917, %r918, %r919, %r920}, {%f1003, %f1004, %f1005, %f1006, %f1007, %f1008, %f1009, %f1010};
	wmma.mma.sync.aligned.row.row.m16n16k16.f32.f32 {%f1139, %f1140, %f1141, %f1142, %f1143, %f1144, %f1145, %f1146}, {%r895, %r896, %r897, %r898, %r899, %r900, %r901, %r902}, {%r922, %r923, %r924, %r925, %r926, %r927, %r928, %r929}, {%f1011, %f1012, %f1013, %f1014, %f1015, %f1016, %f1017, %f1018};
	wmma.mma.sync.aligned.row.row.m16n16k16.f32.f32 {%f1147, %f1148, %f1149, %f1150, %f1151, %f1152, %f1153, %f1154}, {%r895, %r896, %r897, %r898, %r899, %r900, %r901, %r902}, {%r931, %r932, %r933, %r934, %r935, %r936, %r937, %r938}, {%f1019, %f1020, %f1021, %f1022, %f1023, %f1024, %f1025, %f1026};
	add.s32 	%r939, %r867, 512;
	wmma.load.a.sync.aligned.row.m16n16k16.shared.f16 	{%r940, %r941, %r942, %r943, %r944, %r945, %r946, %r947}, [%r939], %r558;
	add.s32 	%r948, %r867, 1536;
	wmma.load.a.sync.aligned.row.m16n16k16.shared.f16 	{%r949, %r950, %r951, %r952, %r953, %r954, %r955, %r956}, [%r948], %r558;
	add.s32 	%r957, %r867, 2560;
	wmma.load.a.sync.aligned.row.m16n16k16.shared.f16 	{%r958, %r959, %r960, %r961, %r962, %r963, %r964, %r965}, [%r957], %r558;
	add.s32 	%r966, %r867, 3584;
	wmma.load.a.sync.aligned.row.m16n16k16.shared.f16 	{%r967, %r968, %r969, %r970, %r971, %r972, %r973, %r974}, [%r966], %r558;
	add.s32 	%r975, %r903, 2048;
	wmma.load.b.sync.aligned.row.m16n16k16.shared.f16 	{%r976, %r977, %r978, %r979, %r980, %r981, %r982, %r983}, [%r975], %r558;
	add.s32 	%r984, %r903, 2560;
	wmma.load.b.sync.aligned.row.m16n16k16.shared.f16 	{%r985, %r986, %r987, %r988, %r989, %r990, %r991, %r992}, [%r984], %r558;
	add.s32 	%r993, %r903, 3072;
	wmma.load.b.sync.aligned.row.m16n16k16.shared.f16 	{%r994, %r995, %r996, %r997, %r998, %r999, %r1000, %r1001}, [%r993], %r558;
	add.s32 	%r1002, %r903, 3584;
	wmma.load.b.sync.aligned.row.m16n16k16.shared.f16 	{%r1003, %r1004, %r1005, %r1006, %r1007, %r1008, %r1009, %r1010}, [%r1002], %r558;
	bar.sync 	0;
	wmma.mma.sync.aligned.row.row.m16n16k16.f32.f32 {%f1155, %f1156, %f1157, %f1158, %f1159, %f1160, %f1161, %f1162}, {%r940, %r941, %r942, %r943, %r944, %r945, %r946, %r947}, {%r976, %r977, %r978, %r979, %r980, %r981, %r982, %r983}, {%f1027, %f1028, %f1029, %f1030, %f1031, %f1032, %f1033, %f1034};
	wmma.mma.sync.aligned.row.row.m16n16k16.f32.f32 {%f1163, %f1164, %f1165, %f1166, %f1167, %f1168, %f1169, %f1170}, {%r940, %r941, %r942, %r943, %r944, %r945, %r946, %r947}, {%r985, %r986, %r987, %r988, %r989, %r990, %r991, %r992}, {%f1035, %f1036, %f1037, %f1038, %f1039, %f1040, %f1041, %f1042};
	wmma.mma.sync.aligned.row.row.m16n16k16.f32.f32 {%f1171, %f1172, %f1173, %f1174, %f1175, %f1176, %f1177, %f1178}, {%r940, %r941, %r942, %r943, %r944, %r945, %r946, %r947}, {%r994, %r995, %r996, %r997, %r998, %r999, %r1000, %r1001}, {%f1043, %f1044, %f1045, %f1046, %f1047, %f1048, %f1049, %f1050};
	wmma.mma.sync.aligned.row.row.m16n16k16.f32.f32 {%f1179, %f1180, %f1181, %f1182, %f1183, %f1184, %f1185, %f1186}, {%r940, %r941, %r942, %r943, %r944, %r945, %r946, %r947}, {%r1003, %r1004, %r1005, %r1006, %r1007, %r1008, %r1009, %r1010}, {%f1051, %f1052, %f1053, %f1054, %f1055, %f1056, %f1057, %f1058};
	wmma.mma.sync.aligned.row.row.m16n16k16.f32.f32 {%f1187, %f1188, %f1189, %f1190, %f1191, %f1192, %f1193, %f1194}, {%r949, %r950, %r951, %r952, %r953, %r954, %r955, %r956}, {%r976, %r977, %r978, %r979, %r980, %r981, %r982, %r983}, {%f1059, %f1060, %f1061, %f1062, %f1063, %f1064, %f1065, %f1066};
	wmma.mma.sync.aligned.row.row.m16n16k16.f32.f32 {%f1195, %f1196, %f1197, %f1198, %f1199, %f1200, %f1201, %f1202}, {%r949, %r950, %r951, %r952, %r953, %r954, %r955, %r956}, {%r985, %r986, %r987, %r988, %r989, %r990, %r991, %r992}, {%f1067, %f1068, %f1069, %f1070, %f1071, %f1072, %f1073, %f1074};
	wmma.mma.sync.aligned.row.row.m16n16k16.f32.f32 {%f1203, %f1204, %f1205, %f1206, %f1207, %f1208, %f1209, %f1210}, {%r949, %r950, %r951, %r952, %r953, %r954, %r955, %r956}, {%r994, %r995, %r996, %r997, %r998, %r999, %r1000, %r1001}, {%f1075, %f1076, %f1077, %f1078, %f1079, %f1080, %f1081, %f1082};
	wmma.mma.sync.aligned.row.row.m16n16k16.f32.f32 {%f1211, %f1212, %f1213, %f1214, %f1215, %f1216, %f1217, %f1218}, {%r949, %r950, %r951, %r952, %r953, %r954, %r955, %r956}, {%r1003, %r1004, %r1005, %r1006, %r1007, %r1008, %r1009, %r1010}, {%f1083, %f1084, %f1085, %f1086, %f1087, %f1088, %f1089, %f1090};
	wmma.mma.sync.aligned.row.row.m16n16k16.f32.f32 {%f1219, %f1220, %f1221, %f1222, %f1223, %f1224, %f1225, %f1226}, {%r958, %r959, %r960, %r961, %r962, %r963, %r964, %r965}, {%r976, %r977, %r978, %r979, %r980, %r981, %r982, %r983}, {%f1091, %f1092, %f1093, %f1094, %f1095, %f1096, %f1097, %f1098};
	wmma.mma.sync.aligned.row.row.m16n16k16.f32.f32 {%f1227, %f1228, %f1229, %f1230, %f1231, %f1232, %f1233, %f1234}, {%r958, %r959, %r960, %r961, %r962, %r963, %r964, %r965}, {%r985, %r986, %r987, %r988, %r989, %r990, %r991, %r992}, {%f1099, %f1100, %f1101, %f1102, %f1103, %f1104, %f1105, %f1106};
	wmma.mma.sync.aligned.row.row.m16n16k16.f32.f32 {%f1235, %f1236, %f1237, %f1238, %f1239, %f1240, %f1241, %f1242}, {%r958, %r959, %r960, %r961, %r962, %r963, %r964, %r965}, {%r994, %r995, %r996, %r997, %r998, %r999, %r1000, %r1001}, {%f1107, %f1108, %f1109, %f1110, %f1111, %f1112, %f1113, %f1114};
	wmma.mma.sync.aligned.row.row.m16n16k16.f32.f32 {%f1243, %f1244, %f1245, %f1246, %f1247, %f1248, %f1249, %f1250}, {%r958, %r959, %r960, %r961, %r962, %r963, %r964, %r965}, {%r1003, %r1004, %r1005, %r1006, %r1007, %r1008, %r1009, %r1010}, {%f1115, %f1116, %f1117, %f1118, %f1119, %f1120, %f1121, %f1122};
	wmma.mma.sync.aligned.row.row.m16n16k16.f32.f32 {%f1251, %f1252, %f1253, %f1254, %f1255, %f1256, %f1257, %f1258}, {%r967, %r968, %r969, %r970, %r971, %r972, %r973, %r974}, {%r976, %r977, %r978, %r979, %r980, %r981, %r982, %r983}, {%f1123, %f1124, %f1125, %f1126, %f1127, %f1128, %f1129, %f1130};
	wmma.mma.sync.aligned.row.row.m16n16k16.f32.f32 {%f1259, %f1260, %f1261, %f1262, %f1263, %f1264, %f1265, %f1266}, {%r967, %r968, %r969, %r970, %r971, %r972, %r973, %r974}, {%r985, %r986, %r987, %r988, %r989, %r990, %r991, %r992}, {%f1131, %f1132, %f1133, %f1134, %f1135, %f1136, %f1137, %f1138};
	wmma.mma.sync.aligned.row.row.m16n16k16.f32.f32 {%f1267, %f1268, %f1269, %f1270, %f1271, %f1272, %f1273, %f1274}, {%r967, %r968, %r969, %r970, %r971, %r972, %r973, %r974}, {%r994, %r995, %r996, %r997, %r998, %r999, %r1000, %r1001}, {%f1139, %f1140, %f1141, %f1142, %f1143, %f1144, %f1145, %f1146};
	wmma.mma.sync.aligned.row.row.m16n16k16.f32.f32 {%f1275, %f1276, %f1277, %f1278, %f1279, %f1280, %f1281, %f1282}, {%r967, %r968, %r969, %r970, %r971, %r972, %r973, %r974}, {%r1003, %r1004, %r1005, %r1006, %r1007, %r1008, %r1009, %r1010}, {%f1147, %f1148, %f1149, %f1150, %f1151, %f1152, %f1153, %f1154};
	bar.sync 	0;
	add.s32 	%r1011, %r595, %r556;
	shl.b32 	%r1012, %r1011, 2;
	add.s32 	%r1013, %r550, %r1012;
	wmma.store.d.sync.aligned.row.m16n16k16.shared.f32 	[%r1013], {%f1155, %f1156, %f1157, %f1158, %f1159, %f1160, %f1161, %f1162}, %r558;
	add.s32 	%r1014, %r1013, 1024;
	wmma.store.d.sync.aligned.row.m16n16k16.shared.f32 	[%r1014], {%f1163, %f1164, %f1165, %f1166, %f1167, %f1168, %f1169, %f1170}, %r558;
	add.s32 	%r1015, %r1013, 2048;
	wmma.store.d.sync.aligned.row.m16n16k16.shared.f32 	[%r1015], {%f1171, %f1172, %f1173, %f1174, %f1175, %f1176, %f1177, %f1178}, %r558;
	add.s32 	%r1016, %r1013, 3072;
	wmma.store.d.sync.aligned.row.m16n16k16.shared.f32 	[%r1016], {%f1179, %f1180, %f1181, %f1182, %f1183, %f1184, %f1185, %f1186}, %r558;
	add.s32 	%r1017, %r1013, 4096;
	wmma.store.d.sync.aligned.row.m16n16k16.shared.f32 	[%r1017], {%f1187, %f1188, %f1189, %f1190, %f1191, %f1192, %f1193, %f1194}, %r558;
	add.s32 	%r1018, %r1013, 5120;
	wmma.store.d.sync.aligned.row.m16n16k16.shared.f32 	[%r1018], {%f1195, %f1196, %f1197, %f1198, %f1199, %f1200, %f1201, %f1202}, %r558;
	add.s32 	%r1019, %r1013, 6144;
	wmma.store.d.sync.aligned.row.m16n16k16.shared.f32 	[%r1019], {%f1203, %f1204, %f1205, %f1206, %f1207, %f1208, %f1209, %f1210}, %r558;
	add.s32 	%r1020, %r1013, 7168;
	wmma.store.d.sync.aligned.row.m16n16k16.shared.f32 	[%r1020], {%f1211, %f1212, %f1213, %f1214, %f1215, %f1216, %f1217, %f1218}, %r558;
	add.s32 	%r1021, %r1013, 8192;
	wmma.store.d.sync.aligned.row.m16n16k16.shared.f32 	[%r1021], {%f1219, %f1220, %f1221, %f1222, %f1223, %f1224, %f1225, %f1226}, %r558;
	add.s32 	%r1022, %r1013, 9216;
	wmma.store.d.sync.aligned.row.m16n16k16.shared.f32 	[%r1022], {%f1227, %f1228, %f1229, %f1230, %f1231, %f1232, %f1233, %f1234}, %r558;
	add.s32 	%r1023, %r1013, 10240;
	wmma.store.d.sync.aligned.row.m16n16k16.shared.f32 	[%r1023], {%f1235, %f1236, %f1237, %f1238, %f1239, %f1240, %f1241, %f1242}, %r558;
	add.s32 	%r1024, %r1013, 11264;
	wmma.store.d.sync.aligned.row.m16n16k16.shared.f32 	[%r1024], {%f1243, %f1244, %f1245, %f1246, %f1247, %f1248, %f1249, %f1250}, %r558;
	add.s32 	%r1025, %r1013, 12288;
	wmma.store.d.sync.aligned.row.m16n16k16.shared.f32 	[%r1025], {%f1251, %f1252, %f1253, %f1254, %f1255, %f1256, %f1257, %f1258}, %r558;
	add.s32 	%r1026, %r1013, 13312;
	wmma.store.d.sync.aligned.row.m16n16k16.shared.f32 	[%r1026], {%f1259, %f1260, %f1261, %f1262, %f1263, %f1264, %f1265, %f1266}, %r558;
	add.s32 	%r1027, %r1013, 14336;
	wmma.store.d.sync.aligned.row.m16n16k16.shared.f32 	[%r1027], {%f1267, %f1268, %f1269, %f1270, %f1271, %f1272, %f1273, %f1274}, %r558;
	add.s32 	%r1028, %r1013, 15360;
	wmma.store.d.sync.aligned.row.m16n16k16.shared.f32 	[%r1028], {%f1275, %f1276, %f1277, %f1278, %f1279, %f1280, %f1281, %f1282}, %r558;
	bar.sync 	0;
	shr.u32 	%r1029, %r1, 6;
	and.b32  	%r1030, %r1, 63;
	shl.b32 	%r1031, %r1, 4;
	and.b32  	%r1032, %r1031, 768;
	and.b32  	%r1033, %r1, 15;
	or.b32  	%r51, %r1032, %r1033;
	add.s32 	%r1147, %r1029, 3;
	and.b32  	%r1034, %r1, -64;
	add.s32 	%r1146, %r1034, 256;
	mov.u32 	%r1035, %ctaid.y;
	shl.b32 	%r1036, %r1035, 7;
	add.s32 	%r1037, %r1029, %r1036;
	mov.u32 	%r1038, %ctaid.x;
	shl.b32 	%r1039, %r1038, 6;
	mad.lo.s32 	%r1040, %r1120, %r1037, %r1039;
	add.s32 	%r1138, %r1040, %r1030;
	add.s32 	%r1145, %r1138, %r1120;
	add.s32 	%r1041, %r1037, 2;
	mad.lo.s32 	%r1042, %r1120, %r1041, %r1039;
	add.s32 	%r1144, %r1042, %r1030;
	add.s32 	%r1043, %r1037, 3;
	mad.lo.s32 	%r1044, %r1120, %r1043, %r1039;
	add.s32 	%r1143, %r1044, %r1030;
	add.s32 	%r1045, %r1037, 4;
	mad.lo.s32 	%r1046, %r1120, %r1045, %r1039;
	add.s32 	%r1142, %r1046, %r1030;
	add.s32 	%r1047, %r1037, 5;
	mad.lo.s32 	%r1048, %r1120, %r1047, %r1039;
	add.s32 	%r1141, %r1048, %r1030;
	add.s32 	%r1049, %r1037, 6;
	mad.lo.s32 	%r1050, %r1120, %r1049, %r1039;
	add.s32 	%r1140, %r1050, %r1030;
	add.s32 	%r1051, %r1037, 7;
	mad.lo.s32 	%r1052, %r1120, %r1051, %r1039;
	add.s32 	%r1139, %r1052, %r1030;
	mov.b32 	%r1148, 256;
$L__BB0_4:
	ld.param.u32 	%r1121, [_Z13matmul_kerneliiiP6__halfS0_S0__param_1];
	add.s32 	%r1053, %r1146, -256;
	and.b32  	%r1054, %r1053, 1073740800;
	shl.b32 	%r1055, %r1147, 4;
	add.s32 	%r1056, %r1055, -48;
	and.b32  	%r1057, %r1056, 240;
	or.b32  	%r1058, %r51, %r1054;
	add.s32 	%r1059, %r1058, %r1057;
	shl.b32 	%r1060, %r1059, 2;
	add.s32 	%r1062, %r550, %r1060;
	ld.shared.f32 	%f1283, [%r1062];
	// begin inline asm
	{  cvt.rn.f16.f32 %rs1, %f1283;}

	// end inline asm
	mul.wide.u32 	%rd101, %r1138, 2;
	add.s64 	%rd102, %rd1, %rd101;
	st.global.u16 	[%rd102], %rs1;
	add.s32 	%r1063, %r1146, -192;
	and.b32  	%r1064, %r1063, 1073740800;
	add.s32 	%r1065, %r1055, -32;
	and.b32  	%r1066, %r1065, 240;
	or.b32  	%r1067, %r51, %r1064;
	add.s32 	%r1068, %r1067, %r1066;
	shl.b32 	%r1069, %r1068, 2;
	add.s32 	%r1070, %r550, %r1069;
	ld.shared.f32 	%f1284, [%r1070];
	// begin inline asm
	{  cvt.rn.f16.f32 %rs2, %f1284;}

	// end inline asm
	mul.wide.u32 	%rd103, %r1145, 2;
	add.s64 	%rd104, %rd1, %rd103;
	st.global.u16 	[%rd104], %rs2;
	add.s32 	%r1071, %r1146, -128;
	and.b32  	%r1072, %r1071, 1073740800;
	add.s32 	%r1073, %r1055, -16;
	and.b32  	%r1074, %r1073, 240;
	or.b32  	%r1075, %r51, %r1072;
	add.s32 	%r1076, %r1075, %r1074;
	shl.b32 	%r1077, %r1076, 2;
	add.s32 	%r1078, %r550, %r1077;
	ld.shared.f32 	%f1285, [%r1078];
	// begin inline asm
	{  cvt.rn.f16.f32 %rs3, %f1285;}

	// end inline asm
	mul.wide.u32 	%rd105, %r1144, 2;
	add.s64 	%rd106, %rd1, %rd105;
	st.global.u16 	[%rd106], %rs3;
	add.s32 	%r1079, %r1146, -64;
	and.b32  	%r1080, %r1079, 1073740800;
	and.b32  	%r1081, %r1055, 240;
	or.b32  	%r1082, %r51, %r1080;
	add.s32 	%r1083, %r1082, %r1081;
	shl.b32 	%r1084, %r1083, 2;
	add.s32 	%r1085, %r550, %r1084;
	ld.shared.f32 	%f1286, [%r1085];
	// begin inline asm
	{  cvt.rn.f16.f32 %rs4, %f1286;}

	// end inline asm
	mul.wide.u32 	%rd107, %r1143, 2;
	add.s64 	%rd108, %rd1, %rd107;
	st.global.u16 	[%rd108], %rs4;
	add.s32 	%r1086, %r1146, 192;
	and.b32  	%r1087, %r1146, 1073740800;
	add.s32 	%r1088, %r1055, 16;
	and.b32  	%r1089, %r1088, 240;
	or.b32  	%r1090, %r51, %r1087;
	add.s32 	%r1091, %r1090, %r1089;
	shl.b32 	%r1092, %r1091, 2;
	add.s32 	%r1093, %r550, %r1092;
	ld.shared.f32 	%f1287, [%r1093];
	// begin inline asm
	{  cvt.rn.f16.f32 %rs5, %f1287;}

	// end inline asm
	mul.wide.u32 	%rd109, %r1142, 2;
	add.s64 	%rd110, %rd1, %rd109;
	st.global.u16 	[%rd110], %rs5;
	add.s32 	%r1094, %r1146, 64;
	and.b32  	%r1095, %r1094, 1073740800;
	add.s32 	%r1096, %r1055, 32;
	and.b32  	%r1097, %r1096, 240;
	or.b32  	%r1098, %r51, %r1095;
	add.s32 	%r1099, %r1098, %r1097;
	shl.b32 	%r1100, %r1099, 2;
	add.s32 	%r1101, %r550, %r1100;
	ld.shared.f32 	%f1288, [%r1101];
	// begin inline asm
	{  cvt.rn.f16.f32 %rs6, %f1288;}

	// end inline asm
	mul.wide.u32 	%rd111, %r1141, 2;
	add.s64 	%rd112, %rd1, %rd111;
	st.global.u16 	[%rd112], %rs6;
	add.s32 	%r1102, %r1146, 128;
	and.b32  	%r1103, %r1102, 1073740800;
	add.s32 	%r1104, %r1055, 48;
	and.b32  	%r1105, %r1104, 240;
	or.b32  	%r1106, %r51, %r1103;
	add.s32 	%r1107, %r1106, %r1105;
	shl.b32 	%r1108, %r1107, 2;
	add.s32 	%r1109, %r550, %r1108;
	ld.shared.f32 	%f1289, [%r1109];
	// begin inline asm
	{  cvt.rn.f16.f32 %rs7, %f1289;}

	// end inline asm
	mul.wide.u32 	%rd113, %r1140, 2;
	add.s64 	%rd114, %rd1, %rd113;
	st.global.u16 	[%rd114], %rs7;
	and.b32  	%r1110, %r1086, 1073740800;
	add.s32 	%r1111, %r1055, 64;
	and.b32  	%r1112, %r1111, 240;
	or.b32  	%r1113, %r51, %r1110;
	add.s32 	%r1114, %r1113, %r1112;
	shl.b32 	%r1115, %r1114, 2;
	add.s32 	%r1116, %r550, %r1115;
	ld.shared.f32 	%f1290, [%r1116];
	// begin inline asm
	{  cvt.rn.f16.f32 %rs8, %f1290;}

	// end inline asm
	mul.wide.u32 	%rd115, %r1139, 2;
	add.s64 	%rd116, %rd1, %rd115;
	st.global.u16 	[%rd116], %rs8;
	add.s32 	%r1148, %r1148, 512;
	add.s32 	%r1147, %r1147, 8;
	add.s32 	%r1146, %r1146, 512;
	shl.b32 	%r1117, %r1121, 3;
	add.s32 	%r1145, %r1145, %r1117;
	add.s32 	%r1144, %r1144, %r1117;
	add.s32 	%r1143, %r1143, %r1117;
	add.s32 	%r1142, %r1142, %r1117;
	add.s32 	%r1141, %r1141, %r1117;
	add.s32 	%r1140, %r1140, %r1117;
	add.s32 	%r1139, %r1139, %r1117;
	add.s32 	%r1138, %r1138, %r1117;
	setp.ne.s32 	%p3, %r1148, 8448;
	@%p3 bra 	$L__BB0_4;
	ret;

}


// ===== COMPILED SASS (sm_100) =====

	.target	sm_100

	.elftype	@"ET_EXEC"


//--------------------- .note.nv.tkinfo           --------------------------
	.section	.note.nv.tkinfo,"",@"SHT_NOTE"
	.sectionflags	@"SHF_NOTE_NV_TKINFO"
	.tkinfo
        /*0018*/ 	.word	0x00000002
        /*0030*/ 	.string	""
        /*0030*/ 	.string	"ptxas"
        /*0030*/ 	.string	"Cuda compilation tools, release 13.0, V13.0.88"
        /*0030*/ 	.string	"Build cuda_13.0.r13.0/compiler.36424714_0"
        /*0030*/ 	.string	"-arch sm_100 -m 64 "



//--------------------- .note.nv.cuinfo           --------------------------
	.section	.note.nv.cuinfo,"",@"SHT_NOTE"
	.sectionflags	@"SHF_NOTE_NV_CUINFO"
        /*0018*/ 	.short	0x0002
        /*001a*/ 	.short	0x0064
        /*001c*/ 	.short	0x0082
	.zero		2


//--------------------- .nv.info                  --------------------------
	.section	.nv.info,"",@"SHT_CUDA_INFO"
	.align	4


	//----- nvinfo : EIATTR_REGCOUNT
	.align		4
        /*0000*/ 	.byte	0x04, 0x2f
        /*0002*/ 	.short	(.L_1 - .L_0)
	.align		4
.L_0:
        /*0004*/ 	.word	index@(_Z13matmul_kerneliiiP6__halfS0_S0_)
        /*0008*/ 	.word	0x000000da


	//----- nvinfo : EIATTR_FRAME_SIZE
	.align		4
.L_1:
        /*000c*/ 	.byte	0x04, 0x11
        /*000e*/ 	.short	(.L_3 - .L_2)
	.align		4
.L_2:
        /*0010*/ 	.word	index@(_Z13matmul_kerneliiiP6__halfS0_S0_)
        /*0014*/ 	.word	0x00000000


	//----- nvinfo : EIATTR_MIN_STACK_SIZE
	.align		4
.L_3:
        /*0018*/ 	.byte	0x04, 0x12
        /*001a*/ 	.short	(.L_5 - .L_4)
	.align		4
.L_4:
        /*001c*/ 	.word	index@(_Z13matmul_kerneliiiP6__halfS0_S0_)
        /*0020*/ 	.word	0x00000000
.L_5:


//--------------------- .nv.compat                --------------------------
	.section	.nv.compat,"",@"SHT_CUDA_COMPAT_INFO"
	.align	4
        /*0000*/ 	.byte	0x02, 0x09, 0x00, 0x00, 0x02, 0x02, 0x01, 0x00, 0x02, 0x05, 0x05, 0x00, 0x03, 0x07, 0x01, 0x01
        /*0010*/ 	.byte	0x02, 0x03, 0x00, 0x00, 0x02, 0x06, 0x01, 0x00, 0x04, 0x0b, 0x08, 0x00, 0x09, 0x00, 0x00, 0x00
        /*0020*/ 	.byte	0x00, 0x00, 0x00, 0x00


//--------------------- .nv.info._Z13matmul_kerneliiiP6__halfS0_S0_ --------------------------
	.section	.nv.info._Z13matmul_kerneliiiP6__halfS0_S0_,"",@"SHT_CUDA_INFO"
	.sectionflags	@""
	.align	4


	//----- nvinfo : EIATTR_CUDA_API_VERSION
	.align		4
        /*0000*/ 	.byte	0x04, 0x37
        /*0002*/ 	.short	(.L_7 - .L_6)
.L_6:
        /*0004*/ 	.word	0x00000082


	//----- nvinfo : EIATTR_KPARAM_INFO
	.align		4
.L_7:
        /*0008*/ 	.byte	0x04, 0x17
        /*000a*/ 	.short	(.L_9 - .L_8)
.L_8:
        /*000c*/ 	.word	0x00000000
        /*0010*/ 	.short	0x0005
        /*0012*/ 	.short	0x0020
        /*0014*/ 	.byte	0x00, 0xf5, 0x21, 0x00


	//----- nvinfo : EIATTR_KPARAM_INFO
	.align		4
.L_9:
        /*0018*/ 	.byte	0x04, 0x17
        /*001a*/ 	.short	(.L_11 - .L_10)
.L_10:
        /*001c*/ 	.word	0x00000000
        /*0020*/ 	.short	0x0004
        /*0022*/ 	.short	0x0018
        /*0024*/ 	.byte	0x00, 0xf5, 0x21, 0x00


	//----- nvinfo : EIATTR_KPARAM_INFO
	.align		4
.L_11:
        /*0028*/ 	.byte	0x04, 0x17
        /*002a*/ 	.short	(.L_13 - .L_12)
.L_12:
        /*002c*/ 	.word	0x00000000
        /*0030*/ 	.short	0x0003
        /*0032*/ 	.short	0x0010
        /*0034*/ 	.byte	0x00, 0xf5, 0x21, 0x00


	//----- nvinfo : EIATTR_KPARAM_INFO
	.align		4
.L_13:
        /*0038*/ 	.byte	0x04, 0x17
        /*003a*/ 	.short	(.L_15 - .L_14)
.L_14:
        /*003c*/ 	.word	0x00000000
        /*0040*/ 	.short	0x0002
        /*0042*/ 	.short	0x0008
        /*0044*/ 	.byte	0x00, 0xf0, 0x11, 0x00


	//----- nvinfo : EIATTR_KPARAM_INFO
	.align		4
.L_15:
        /*0048*/ 	.byte	0x04, 0x17
        /*004a*/ 	.short	(.L_17 - .L_16)
.L_16:
        /*004c*/ 	.word	0x00000000
        /*0050*/ 	.short	0x0001
        /*0052*/ 	.short	0x0004
        /*0054*/ 	.byte	0x00, 0xf0, 0x11, 0x00


	//----- nvinfo : EIATTR_KPARAM_INFO
	.align		4
.L_17:
        /*0058*/ 	.byte	0x04, 0x17
        /*005a*/ 	.short	(.L_19 - .L_18)
.L_18:
        /*005c*/ 	.word	0x00000000
        /*0060*/ 	.short	0x0000
        /*0062*/ 	.short	0x0000
        /*0064*/ 	.byte	0x00, 0xf0, 0x11, 0x00


	//----- nvinfo : EIATTR_SPARSE_MMA_MASK
	.align		4
.L_19:
        /*0068*/ 	.byte	0x03, 0x50
        /*006a*/ 	.short	0x0000


	//----- nvinfo : EIATTR_WMMA_USED
	.align		4
        /*006c*/ 	.byte	0x01, 0x2b
	.zero		2


	//----- nvinfo : EIATTR_MAXREG_COUNT
	.align		4
        /*0070*/ 	.byte	0x03, 0x1b
        /*0072*/ 	.short	0x00ff


	//----- nvinfo : EIATTR_NUM_BARRIERS
	.align		4
        /*0074*/ 	.byte	0x02, 0x4c
        /*0076*/ 	.byte	0x01
	.zero		1


	//----- nvinfo : EIATTR_MERCURY_ISA_VERSION
	.align		4
        /*0078*/ 	.byte	0x03, 0x5f
        /*007a*/ 	.short	0x0101


	//----- nvinfo : EIATTR_VRC_CTA_INIT_COUNT
	.align		4
        /*007c*/ 	.byte	0x02, 0x4a
	.zero		1
	.zero		1


	//----- nvinfo : EIATTR_EXIT_INSTR_OFFSETS
	.align		4
        /*0080*/ 	.byte	0x04, 0x1c
        /*0082*/ 	.short	(.L_21 - .L_20)


	//   ....[0]....
.L_20:
        /*0084*/ 	.word	0x00004bc0


	//----- nvinfo : EIATTR_CBANK_PARAM_SIZE
	.align		4
.L_21:
        /*0088*/ 	.byte	0x03, 0x19
        /*008a*/ 	.short	0x0028


	//----- nvinfo : EIATTR_PARAM_CBANK
	.align		4
        /*008c*/ 	.byte	0x04, 0x0a
        /*008e*/ 	.short	(.L_23 - .L_22)
	.align		4
.L_22:
        /*0090*/ 	.word	index@(.nv.constant0._Z13matmul_kerneliiiP6__halfS0_S0_)
        /*0094*/ 	.short	0x0380
        /*0096*/ 	.short	0x0028


	//----- nvinfo : EIATTR_SW_WAR
	.align		4
.L_23:
        /*0098*/ 	.byte	0x04, 0x36
        /*009a*/ 	.short	(.L_25 - .L_24)
.L_24:
        /*009c*/ 	.word	0x00000008
.L_25:


//--------------------- .nv.callgraph             --------------------------
	.section	.nv.callgraph,"",@"SHT_CUDA_CALLGRAPH"
	.align	4
	.sectionentsize	8
	.align		4
        /*0000*/ 	.word	0x00000000
	.align		4
        /*0004*/ 	.word	0xffffffff
	.align		4
        /*0008*/ 	.word	0x00000000
	.align		4
        /*000c*/ 	.word	0xfffffffe
	.align		4
        /*0010*/ 	.word	0x00000000
	.align		4
        /*0014*/ 	.word	0xfffffffd
	.align		4
        /*0018*/ 	.word	0x00000000
	.align		4
        /*001c*/ 	.word	0xfffffffc


//--------------------- .text._Z13matmul_kerneliiiP6__halfS0_S0_ --------------------------
	.section	.text._Z13matmul_kerneliiiP6__halfS0_S0_,"ax",@progbits
	.align	128
        .global         _Z13matmul_kerneliiiP6__halfS0_S0_
        .type           _Z13matmul_kerneliiiP6__halfS0_S0_,@function
        .size           _Z13matmul_kerneliiiP6__halfS0_S0_,(.L_x_4 - _Z13matmul_kerneliiiP6__halfS0_S0_)
        .other          _Z13matmul_kerneliiiP6__halfS0_S0_,@"STO_CUDA_ENTRY STV_DEFAULT"
_Z13matmul_kerneliiiP6__halfS0_S0_:
.text._Z13matmul_kerneliiiP6__halfS0_S0_:
[----:B------:R-:W-:Y:S01]  /*0000*/  LDC R1, c[0x0][0x37c] ;  /* 0x0000df00ff017b82 */ /* 0x000fe20000000800 */
[----:B------:R-:W1:Y:S01]  /*0010*/  S2R R2, SR_LANEID ;  /* 0x0000000000027919 */ /* 0x000e620000000000 */
[----:B------:R-:W2:Y:S06]  /*0020*/  LDCU UR4, c[0x0][0x364] ;  /* 0x00006c80ff0477ac */ /* 0x000eac0008000800 */
[----:B------:R-:W3:Y:S01]  /*0030*/  S2UR UR6, SR_CgaCtaId ;  /* 0x00000000000679c3 */ /* 0x000ee20000008800 */
[----:B------:R-:W-:Y:S01]  /*0040*/  CS2R R62, SRZ ;  /* 0x00000000003e7805 */ /* 0x000fe2000001ff00 */
[----:B------:R-:W4:Y:S01]  /*0050*/  S2R R188, SR_TID.Z ;  /* 0x0000000000bc7919 */ /* 0x000f220000002300 */
[----:B------:R-:W5:Y:S01]  /*0060*/  LDCU UR5, c[0x0][0x360] ;  /* 0x00006c00ff0577ac */ /* 0x000f620008000800 */
[----:B------:R-:W-:-:S02]  /*0070*/  CS2R R60, SRZ ;  /* 0x00000000003c7805 */ /* 0x000fc4000001ff00 */
[----:B------:R-:W-:Y:S01]  /*0080*/  CS2R R66, SRZ ;  /* 0x0000000000427805 */ /* 0x000fe2000001ff00 */
[----:B------:R-:W2:Y:S01]  /*0090*/  S2R R183, SR_TID.Y ;  /* 0x0000000000b77919 */ /* 0x000ea20000002200 */
[----:B------:R-:W5:Y:S01]  /*00a0*/  LDCU UR8, c[0x0][0x388] ;  /* 0x00007100ff0877ac */ /* 0x000f620008000800 */
[----:B------:R-:W3:Y:S01]  /*00b0*/  LDC.64 R214, c[0x0][0x390] ;  /* 0x0000e400ffd67b82 */ /* 0x000ee20000000a00 */
[----:B------:R-:W-:Y:S01]  /*00c0*/  CS2R R70, SRZ ;  /* 0x0000000000467805 */ /* 0x000fe2000001ff00 */
[----:B------:R-:W3:Y:S01]  /*00d0*/  S2R R0, SR_TID.X ;  /* 0x0000000000007919 */ /* 0x000ee20000002100 */
[----:B------:R-:W3:Y:S01]  /*00e0*/  LDCU.64 UR12, c[0x0][0x358] ;  /* 0x00006b00ff0c77ac */ /* 0x000ee20008000a00 */
[----:B------:R-:W-:Y:S02]  /*00f0*/  CS2R R68, SRZ ;  /* 0x0000000000447805 */ /* 0x000fe4000001ff00 */
[----:B------:R-:W-:Y:S01]  /*0100*/  CS2R R74, SRZ ;  /* 0x00000000004a7805 */ /* 0x000fe2000001ff00 */
[----:B------:R-:W3:Y:S01]  /*0110*/  S2R R182, SR_CTAID.Y ;  /* 0x0000000000b67919 */ /* 0x000ee20000002600 */
[----:B------:R-:W-:Y:S01]  /*0120*/  CS2R R72, SRZ ;  /* 0x0000000000487805 */ /* 0x000fe2000001ff00 */
[----:B------:R-:W3:Y:S01]  /*0130*/  LDC.64 R212, c[0x0][0x398] ;  /* 0x0000e600ffd47b82 */ /* 0x000ee20000000a00 */
[----:B------:R-:W-:Y:S01]  /*0140*/  CS2R R78, SRZ ;  /* 0x00000000004e7805 */ /* 0x000fe2000001ff00 */
[----:B------:R-:W3:Y:S01]  /*0150*/  S2R R206, SR_CTAID.X ;  /* 0x0000000000ce7919 */ /* 0x000ee20000002500 */
[----:B------:R-:W-:-:S02]  /*0160*/  CS2R R76, SRZ ;  /* 0x00000000004c7805 */ /* 0x000fc4000001ff00 */
[----:B------:R-:W-:Y:S02]  /*0170*/  CS2R R82, SRZ ;  /* 0x0000000000527805 */ /* 0x000fe4000001ff00 */
[----:B------:R-:W-:Y:S02]  /*0180*/  CS2R R80, SRZ ;  /* 0x0000000000507805 */ /* 0x000fe4000001ff00 */
[----:B------:R-:W-:Y:S02]  /*0190*/  CS2R R86, SRZ ;  /* 0x0000000000567805 */ /* 0x000fe4000001ff00 */
[----:B------:R-:W-:Y:S02]  /*01a0*/  CS2R R84, SRZ ;  /* 0x0000000000547805 */ /* 0x000fe4000001ff00 */
[----:B------:R-:W-:Y:S01]  /*01b0*/  CS2R R90, SRZ ;  /* 0x00000000005a7805 */ /* 0x000fe2000001ff00 */
[----:B-----5:R-:W-:Y:S01]  /*01c0*/  UISETP.GE.AND UP0, UPT, UR8, 0x80, UPT ;  /* 0x000000800800788c */ /* 0x020fe2000bf06270 */
[----:B------:R-:W-:-:S02]  /*01d0*/  CS2R R88, SRZ ;  /* 0x0000000000587805 */ /* 0x000fc4000001ff00 */
[----:B------:R-:W-:Y:S02]  /*01e0*/  CS2R R94, SRZ ;  /* 0x00000000005e7805 */ /* 0x000fe4000001ff00 */
[----:B------:R-:W-:Y:S02]  /*01f0*/  CS2R R92, SRZ ;  /* 0x00000000005c7805 */ /* 0x000fe4000001ff00 */
[----:B------:R-:W-:Y:S02]  /*0200*/  CS2R R98, SRZ ;  /* 0x0000000000627805 */ /* 0x000fe4000001ff00 */
[--C-:B-1----:R-:W-:Y:S02]  /*0210*/  SHF.R.U32.HI R3, RZ, 0x3, R2.reuse ;  /* 0x00000003ff037819 */ /* 0x102fe40000011602 */
[----:B------:R-:W-:Y:S02]  /*0220*/  CS2R R96, SRZ ;  /* 0x0000000000607805 */ /* 0x000fe4000001ff00 */
[----:B------:R-:W-:-:S02]  /*0230*/  SHF.R.U32.HI R4, RZ, 0x4, R2 ;  /* 0x00000004ff047819 */ /* 0x000fc40000011602 */
[----:B------:R-:W-:Y:S01]  /*0240*/  CS2R R102, SRZ ;  /* 0x0000000000667805 */ /* 0x000fe2000001ff00 */
[C---:B----4-:R-:W-:Y:S01]  /*0250*/  IMAD.SHL.U32 R190, R188.reuse, 0x1000, RZ ;  /* 0x00001000bcbe7824 */ /* 0x050fe200078e00ff */
[----:B------:R-:W-:Y:S01]  /*0260*/  CS2R R100, SRZ ;  /* 0x0000000000647805 */ /* 0x000fe2000001ff00 */
[----:B------:R-:W-:Y:S01]  /*0270*/  IMAD.SHL.U32 R3, R3, 0x8, RZ ;  /* 0x0000000803037824 */ /* 0x000fe200078e00ff */
[----:B------:R-:W-:Y:S01]  /*0280*/  CS2R R106, SRZ ;  /* 0x00000000006a7805 */ /* 0x000fe2000001ff00 */
[----:B--2---:R-:W-:Y:S01]  /*0290*/  IMAD R209, R188, UR4, R183 ;  /* 0x00000004bcd17c24 */ /* 0x004fe2000f8e02b7 */
[----:B------:R-:W-:Y:S01]  /*02a0*/  UMOV UR4, 0x400 ;  /* 0x0000040000047882 */ /* 0x000fe20000000000 */
[----:B------:R-:W-:Y:S01]  /*02b0*/  CS2R R104, SRZ ;  /* 0x0000000000687805 */ /* 0x000fe2000001ff00 */
[----:B---3--:R-:W-:Y:S01]  /*02c0*/  ULEA UR6, UR6, UR4, 0x18 ;  /* 0x0000000406067291 */ /* 0x008fe2000f8ec0ff */
[----:B------:R-:W-:Y:S01]  /*02d0*/  IMAD R209, R209, UR5, R0 ;  /* 0x00000005d1d17c24 */ /* 0x000fe2000f8e0200 */
[----:B------:R-:W-:Y:S01]  /*02e0*/  LOP3.LUT R0, R2, 0x7, RZ, 0xc0, !PT ;  /* 0x0000000702007812 */ /* 0x000fe200078ec0ff */
[----:B------:R-:W-:Y:S01]  /*02f0*/  USHF.R.S32.HI UR4, URZ, 0x1f, UR8 ;  /* 0x0000001fff047899 */ /* 0x000fe20008011408 */
[----:B------:R-:W-:Y:S01]  /*0300*/  CS2R R110, SRZ ;  /* 0x00000000006e7805 */ /* 0x000fe2000001ff00 */
[----:B------:R-:W-:Y:S01]  /*0310*/  IMAD.SHL.U32 R208, R209, 0x8, RZ ;  /* 0x00000008d1d07824 */ /* 0x000fe200078e00ff */
[----:B------:R-:W-:Y:S01]  /*0320*/  LOP3.LUT R5, R3, 0x8, R0, 0xe2, !PT ;  /* 0x0000000803057812 */ /* 0x000fe200078ee200 */
[----:B------:R-:W-:Y:S01]  /*0330*/  ULEA.HI UR4, UR4, UR8, URZ, 0x5 ;  /* 0x0000000804047291 */ /* 0x000fe2000f8f28ff */
[----:B------:R-:W-:Y:S01]  /*0340*/  SHF.R.U32.HI R3, RZ, 0x2, R209 ;  /* 0x00000002ff037819 */ /* 0x000fe200000116d1 */
[----:B------:R-:W-:Y:S01]  /*0350*/  UIADD3 UR11, UPT, UPT, UR6, 0x8000, URZ ;  /* 0x00008000060b7890 */ /* 0x000fe2000fffe0ff */
[----:B------:R-:W-:Y:S01]  /*0360*/  SHF.L.U32 R0, R4, 0x3, RZ ;  /* 0x0000000304007819 */ /* 0x000fe200000006ff */
[----:B------:R-:W-:Y:S01]  /*0370*/  IMAD.SHL.U32 R4, R209, 0x4, RZ ;  /* 0x00000004d1047824 */ /* 0x000fe200078e00ff */
[----:B------:R-:W-:Y:S01]  /*0380*/  LOP3.LUT R193, R208, 0x18, RZ, 0xc0, !PT ;  /* 0x00000018d0c17812 */ /* 0x000fe200078ec0ff */
[----:B------:R-:W-:Y:S01]  /*0390*/  IMAD R6, R182, 0x80, R3 ;  /* 0x00000080b6067824 */ /* 0x000fe200078e0203 */
[----:B------:R-:W-:Y:S01]  /*03a0*/  LEA R0, R5, R0, 0x4 ;  /* 0x0000000005007211 */ /* 0x000fe200078e20ff */
[----:B------:R-:W-:Y:S01]  /*03b0*/  IMAD.SHL.U32 R16, R3, 0x20, RZ ;  /* 0x0000002003107824 */ /* 0x000fe200078e00ff */
[----:B------:R-:W-:Y:S01]  /*03c0*/  LOP3.LUT R5, R4, 0xf0, RZ, 0xc0, !PT ;  /* 0x000000f004057812 */ /* 0x000fe200078ec0ff */
[C---:B------:R-:W-:Y:S01]  /*03d0*/  VIADD R4, R6.reuse, 0x20 ;  /* 0x0000002006047836 */ /* 0x040fe20000000000 */
[C---:B------:R-:W-:Y:S01]  /*03e0*/  IADD3 R12, PT, PT, R6.reuse, 0x60, RZ ;  /* 0x00000060060c7810 */ /* 0x040fe20007ffe0ff */
[----:B------:R-:W-:Y:S01]  /*03f0*/  VIADD R8, R6, 0x40 ;  /* 0x0000004006087836 */ /* 0x000fe20000000000 */
[----:B------:R-:W-:Y:S01]  /*0400*/  LOP3.LUT R5, R5, 0x8, R208, 0xf8, !PT ;  /* 0x0000000805057812 */ /* 0x000fe200078ef8d0 */
[--C-:B------:R-:W-:Y:S01]  /*0410*/  IMAD R201, R4, UR8, R193.reuse ;  /* 0x0000000804c97c24 */ /* 0x100fe2000f8e02c1 */
[----:B------:R-:W-:Y:S01]  /*0420*/  IADD3 R200, PT, PT, R6, 0x30, RZ ;  /* 0x0000003006c87810 */ /* 0x000fe20007ffe0ff */
[----:B------:R-:W-:Y:S01]  /*0430*/  IMAD R199, R8, UR8, R193 ;  /* 0x0000000808c77c24 */ /* 0x000fe2000f8e02c1 */
[----:B------:R-:W-:Y:S01]  /*0440*/  SHF.R.U32.HI R8, RZ, 0x3, R209 ;  /* 0x00000003ff087819 */ /* 0x000fe200000116d1 */
[----:B------:R-:W-:Y:S01]  /*0450*/  IMAD.SHL.U32 R4, R209, 0x80, RZ ;  /* 0x00000080d1047824 */ /* 0x000fe200078e00ff */
[----:B------:R-:W1:Y:S01]  /*0460*/  LDC R3, c[0x0][0x384] ;  /* 0x0000e100ff037b82 */ /* 0x000e620000000800 */
[--C-:B------:R-:W-:Y:S01]  /*0470*/  IMAD R203, R6, UR8, R193.reuse ;  /* 0x0000000806cb7c24 */ /* 0x100fe2000f8e02c1 */
[----:B------:R-:W-:Y:S01]  /*0480*/  IADD3 R7, PT, PT, R8, 0x18, RZ ;  /* 0x0000001808077810 */ /* 0x000fe20007ffe0ff */
[C---:B------:R-:W-:Y:S01]  /*0490*/  VIADD R202, R6.reuse, 0x10 ;  /* 0x0000001006ca7836 */ /* 0x040fe20000000000 */
[----:B------:R-:W-:Y:S01]  /*04a0*/  LOP3.LUT R207, R5, 0x100, R4, 0xf8, !PT ;  /* 0x0000010005cf7812 */ /* 0x000fe200078ef804 */
[----:B------:R-:W-:Y:S01]  /*04b0*/  VIADD R10, R6, 0x50 ;  /* 0x00000050060a7836 */ /* 0x000fe20000000000 */
[----:B------:R-:W-:Y:S01]  /*04c0*/  LOP3.LUT R205, R4, 0x300, RZ, 0xc0, !PT ;  /* 0x0000030004cd7812 */ /* 0x000fe200078ec0ff */
[----:B------:R-:W-:Y:S01]  /*04d0*/  VIADD R5, R8, 0x10 ;  /* 0x0000001008057836 */ /* 0x000fe20000000000 */
[----:B------:R-:W-:Y:S01]  /*04e0*/  SHF.L.U32 R11, R7, 0x4, RZ ;  /* 0x00000004070b7819 */ /* 0x000fe200000006ff */
[----:B------:R-:W-:Y:S01]  /*04f0*/  VIADD R6, R6, 0x70 ;  /* 0x0000007006067836 */ /* 0x000fe20000000000 */
[----:B------:R-:W-:Y:S01]  /*0500*/  LOP3.LUT R205, R205, 0x8, R208, 0xf8, !PT ;  /* 0x00000008cdcd7812 */ /* 0x000fe200078ef8d0 */
[----:B------:R-:W-:Y:S01]  /*0510*/  VIADD R4, R8, 0x8 ;  /* 0x0000000808047836 */ /* 0x000fe20000000000 */
[----:B------:R-:W-:Y:S01]  /*0520*/  SHF.L.U32 R204, R209, 0x1, RZ ;  /* 0x00000001d1cc7819 */ /* 0x000fe200000006ff */
[--C-:B------:R-:W-:Y:S01]  /*0530*/  IMAD R195, R12, UR8, R193.reuse ;  /* 0x000000080cc37c24 */ /* 0x100fe2000f8e02c1 */
[----:B------:R-:W-:Y:S01]  /*0540*/  SHF.L.U32 R206, R206, 0x6, RZ ;  /* 0x00000006cece7819 */ /* 0x000fe200000006ff */
[--C-:B------:R-:W-:Y:S01]  /*0550*/  IMAD R202, R202, UR8, R193.reuse ;  /* 0x00000008caca7c24 */ /* 0x100fe2000f8e02c1 */
[----:B------:R-:W-:Y:S01]  /*0560*/  USHF.R.S32.HI UR7, URZ, 0x5, UR4 ;  /* 0x00000005ff077899 */ /* 0x000fe20008011404 */
[--C-:B------:R-:W-:Y:S01]  /*0570*/  IMAD R200, R200, UR8, R193.reuse ;  /* 0x00000008c8c87c24 */ /* 0x100fe2000f8e02c1 */
[----:B------:R-:W-:Y:S01]  /*0580*/  CS2R R108, SRZ ;  /* 0x00000000006c7805 */ /* 0x000fe2000001ff00 */
[--C-:B------:R-:W-:Y:S01]  /*0590*/  IMAD R197, R10, UR8, R193.reuse ;  /* 0x000000080ac57c24 */ /* 0x100fe2000f8e02c1 */
[----:B------:R-:W-:Y:S01]  /*05a0*/  SHF.L.U32 R10, R5, 0x6, RZ ;  /* 0x00000006050a7819 */ /* 0x000fe200000006ff */
[----:B------:R-:W-:Y:S01]  /*05b0*/  IMAD.SHL.U32 R12, R7, 0x40, RZ ;  /* 0x00000040070c7824 */ /* 0x000fe200078e00ff */
[----:B------:R-:W-:Y:S01]  /*05c0*/  UIADD3 UR4, UPT, UPT, UR7, -0x3, URZ ;  /* 0xfffffffd07047890 */ /* 0x000fe2000fffe0ff */
[----:B------:R-:W-:Y:S01]  /*05d0*/  IMAD R193, R6, UR8, R193 ;  /* 0x0000000806c17c24 */ /* 0x000fe2000f8e02c1 */
[C---:B------:R-:W-:Y:S01]  /*05e0*/  LOP3.LUT R10, R205.reuse, 0x7ffffc00, R10, 0xf8, !PT ;  /* 0x7ffffc00cd0a7812 */ /* 0x040fe200078ef80a */
[C---:B------:R-:W-:Y:S01]  /*05f0*/  IMAD.SHL.U32 R6, R4.reuse, 0x40, RZ ;  /* 0x0000004004067824 */ /* 0x040fe200078e00ff */
[----:B------:R-:W-:Y:S01]  /*0600*/  LOP3.LUT R12, R205, 0x7ffffc00, R12, 0xf8, !PT ;  /* 0x7ffffc00cd0c7812 */ /* 0x000fe200078ef80c */
[----:B------:R-:W-:Y:S01]  /*0610*/  IMAD.SHL.U32 R9, R5, 0x10, RZ ;  /* 0x0000001005097824 */ /* 0x000fe200078e00ff */
[C---:B------:R-:W-:Y:S01]  /*0620*/  LOP3.LUT R5, R205.reuse, 0x7ffffc00, R208, 0xf8, !PT ;  /* 0x7ffffc00cd057812 */ /* 0x040fe200078ef8d0 */
[----:B------:R-:W-:Y:S01]  /*0630*/  IMAD.SHL.U32 R4, R4, 0x10, RZ ;  /* 0x0000001004047824 */ /* 0x000fe200078e00ff */
[----:B------:R-:W-:Y:S01]  /*0640*/  LOP3.LUT R7, R205, 0x7ffffc00, R6, 0xf8, !PT ;  /* 0x7ffffc00cd077812 */ /* 0x000fe200078ef806 */
[----:B------:R-:W-:Y:S01]  /*0650*/  VIADD R6, R16, 0x200 ;  /* 0x0000020010067836 */ /* 0x000fe20000000000 */
[----:B------:R-:W-:Y:S01]  /*0660*/  LOP3.LUT R22, R10, 0xf0, R9, 0xf8, !PT ;  /* 0x000000f00a167812 */ /* 0x000fe200078ef809 */
[----:B------:R-:W-:Y:S01]  /*0670*/  VIADD R14, R16, 0x800 ;  /* 0x00000800100e7836 */ /* 0x000fe20000000000 */
[----:B------:R-:W-:Y:S01]  /*0680*/  LOP3.LUT R24, R12, 0xf0, R11, 0xf8, !PT ;  /* 0x000000f00c187812 */ /* 0x000fe200078ef80b */
[C---:B------:R-:W-:Y:S01]  /*0690*/  VIADD R12, R16.reuse, 0x600 ;  /* 0x00000600100c7836 */ /* 0x040fe20000000000 */
[----:B------:R-:W-:Y:S01]  /*06a0*/  IADD3 R10, PT, PT, R16, 0x400, RZ ;  /* 0x00000400100a7810 */ /* 0x000fe20007ffe0ff */
[----:B------:R-:W-:Y:S01]  /*06b0*/  VIADD R37, R193, 0x20 ;  /* 0x00000020c1257836 */ /* 0x000fe20000000000 */
[C---:B------:R-:W-:Y:S01]  /*06c0*/  LOP3.LUT R9, R207.reuse, 0x7ffffe00, R16, 0xf8, !PT ;  /* 0x7ffffe00cf097812 */ /* 0x040fe200078ef810 */
[----:B------:R-:W-:Y:S01]  /*06d0*/  ULEA.HI UR5, UR4, UR4, URZ, 0x2 ;  /* 0x0000000404057291 */ /* 0x000fe2000f8f10ff */
[----:B------:R-:W-:-:S02]  /*06e0*/  LOP3.LUT R17, R207, 0x7ffffe00, R6, 0xf8, !PT ;  /* 0x7ffffe00cf117812 */ /* 0x000fc400078ef806 */
[----:B------:R-:W-:Y:S02]  /*06f0*/  CS2R R114, SRZ ;  /* 0x0000000000727805 */ /* 0x000fe4000001ff00 */
[----:B------:R-:W-:Y:S01]  /*0700*/  LOP3.LUT R18, R207, 0x7ffffe00, R10, 0xf8, !PT ;  /* 0x7ffffe00cf127812 */ /* 0x000fe200078ef80a */
[----:B------:R-:W-:Y:S01]  /*0710*/  IMAD.WIDE.U32 R10, R201, 0x2, R214 ;  /* 0x00000002c90a7825 */ /* 0x000fe200078e00d6 */
[----:B------:R-:W-:Y:S01]  /*0720*/  LOP3.LUT R204, R5, 0xf0, R204, 0xf8, !PT ;  /* 0x000000f005cc7812 */ /* 0x000fe200078ef8cc */
[----:B------:R-:W-:Y:S01]  /*0730*/  ULOP3.LUT UR5, UR5, 0xfffffffc, URZ, 0xc0, !UPT ;  /* 0xfffffffc05057892 */ /* 0x000fe2000f8ec0ff */
[----:B------:R-:W-:Y:S01]  /*0740*/  LOP3.LUT R21, R7, 0xf0, R4, 0xf8, !PT ;  /* 0x000000f007157812 */ /* 0x000fe200078ef804 */
[----:B------:R-:W-:Y:S01]  /*0750*/  IMAD.WIDE.U32 R4, R203, 0x2, R214 ;  /* 0x00000002cb047825 */ /* 0x000fe200078e00d6 */
[C---:B------:R-:W-:Y:S01]  /*0760*/  LOP3.LUT R19, R207.reuse, 0x7ffffe00, R12, 0xf8, !PT ;  /* 0x7ffffe00cf137812 */ /* 0x040fe200078ef80c */
[----:B------:R-:W-:Y:S01]  /*0770*/  UIADD3 UR5, UPT, UPT, UR4, -UR5, URZ ;  /* 0x8000000504057290 */ /* 0x000fe2000fffe0ff */
[----:B------:R-:W-:Y:S01]  /*0780*/  LOP3.LUT R20, R207, 0x7ffffe00, R14, 0xf8, !PT ;  /* 0x7ffffe00cf147812 */ /* 0x000fe200078ef80e */
[----:B------:R-:W-:Y:S01]  /*0790*/  IMAD.WIDE.U32 R6, R202, 0x2, R214 ;  /* 0x00000002ca067825 */ /* 0x000fe200078e00d6 */
[----:B------:R-:W-:Y:S01]  /*07a0*/  LEA R9, R9, UR6, 0x1 ;  /* 0x0000000609097c11 */ /* 0x000fe2000f8e08ff */
[----:B------:R-:W-:-:S02]  /*07b0*/  ULEA UR4, UR5, UR6, 0xd ;  /* 0x0000000605047291 */ /* 0x000fc4000f8e68ff */
[----:B------:R-:W-:Y:S01]  /*07c0*/  LEA R23, R17, UR6, 0x1 ;  /* 0x0000000611177c11 */ /* 0x000fe2000f8e08ff */
[--C-:B------:R-:W-:Y:S01]  /*07d0*/  IMAD.WIDE.U32 R12, R200, 0x2, R214.reuse ;  /* 0x00000002c80c7825 */ /* 0x100fe200078e00d6 */
[----:B------:R-:W-:Y:S01]  /*07e0*/  LEA R25, R18, UR6, 0x1 ;  /* 0x0000000612197c11 */ /* 0x000fe2000f8e08ff */
[----:B------:R-:W-:Y:S01]  /*07f0*/  @!PT LDS RZ, [RZ] ;  /* 0x00000000fffff984 */ /* 0x000fe20000000800 */
[----:B------:R-:W-:Y:S01]  /*0800*/  @!PT LDS RZ, [RZ] ;  /* 0x00000000fffff984 */ /* 0x000fe20000000800 */
[----:B------:R-:W-:Y:S01]  /*0810*/  @!PT LDS RZ, [RZ] ;  /* 0x00000000fffff984 */ /* 0x000fe20000000800 */
[----:B------:R2:W-:Y:S01]  /*0820*/  LDGSTS.E.BYPASS.128 [R9], desc[UR12][R4.64] ;  /* 0x0000000004097fae */ /* 0x0005e2000b98180c */
[----:B------:R-:W-:Y:S01]  /*0830*/  LEA R27, R19, UR6, 0x1 ;  /* 0x00000006131b7c11 */ /* 0x000fe2000f8e08ff */
[----:B------:R-:W-:Y:S01]  /*0840*/  IMAD.WIDE.U32 R14, R199, 0x2, R214 ;  /* 0x00000002c70e7825 */ /* 0x000fe200078e00d6 */
[----:B------:R-:W-:Y:S01]  /*0850*/  LEA R29, R20, UR6, 0x1 ;  /* 0x00000006141d7c11 */ /* 0x000fe2000f8e08ff */
[----:B------:R3:W-:Y:S01]  /*0860*/  LDGSTS.E.BYPASS.128 [R23], desc[UR12][R6.64] ;  /* 0x0000000006177fae */ /* 0x0007e2000b98180c */
[C---:B------:R-:W-:Y:S01]  /*0870*/  IADD3 R18, PT, PT, R16.reuse, 0xa00, RZ ;  /* 0x00000a0010127810 */ /* 0x040fe20007ffe0ff */
[----:B------:R-:W-:Y:S01]  /*0880*/  VIADD R20, R16, 0xc00 ;  /* 0x00000c0010147836 */ /* 0x000fe20000000000 */
[----:B------:R-:W-:Y:S01]  /*0890*/  LEA R55, R204, UR6, 0x1 ;  /* 0x00000006cc377c11 */ /* 0x000fe2000f8e08ff */
[----:B------:R-:W-:Y:S01]  /*08a0*/  VIADD R16, R16, 0xe00 ;  /* 0x00000e0010107836 */ /* 0x000fe20000000000 */
[----:B------:R4:W-:Y:S01]  /*08b0*/  LDGSTS.E.BYPASS.128 [R25], desc[UR12][R10.64] ;  /* 0x000000000a197fae */ /* 0x0009e2000b98180c */
[C---:B------:R-:W-:Y:S01]  /*08c0*/  LOP3.LUT R18, R207.reuse, 0x7ffffe00, R18, 0xf8, !PT ;  /* 0x7ffffe00cf127812 */ /* 0x040fe200078ef812 */
[----:B------:R-:W-:Y:S01]  /*08d0*/  ULEA UR5, UR5, UR11, 0xc ;  /* 0x0000000b05057291 */ /* 0x000fe2000f8e60ff */
[C---:B------:R-:W-:Y:S01]  /*08e0*/  LOP3.LUT R20, R207.reuse, 0x7ffffe00, R20, 0xf8, !PT ;  /* 0x7ffffe00cf147812 */ /* 0x040fe200078ef814 */
[----:B------:R5:W-:Y:S01]  /*08f0*/  LDGSTS.E.BYPASS.128 [R27], desc[UR12][R12.64] ;  /* 0x000000000c1b7fae */ /* 0x000be2000b98180c */
[----:B------:R-:W-:Y:S01]  /*0900*/  LOP3.LUT R16, R207, 0x7ffffe00, R16, 0xf8, !PT ;  /* 0x7ffffe00cf107812 */ /* 0x000fe200078ef810 */
[--C-:B--2---:R-:W-:Y:S01]  /*0910*/  IMAD.WIDE.U32 R4, R197, 0x2, R214.reuse ;  /* 0x00000002c5047825 */ /* 0x104fe200078e00d6 */
[----:B------:R-:W-:Y:S01]  /*0920*/  LEA R31, R18, UR6, 0x1 ;  /* 0x00000006121f7c11 */ /* 0x000fe2000f8e08ff */
[----:B------:R1:W-:Y:S01]  /*0930*/  LDGSTS.E.BYPASS.128 [R29], desc[UR12][R14.64] ;  /* 0x000000000e1d7fae */ /* 0x0003e2000b98180c */
[----:B------:R-:W-:Y:S01]  /*0940*/  LEA R33, R20, UR6, 0x1 ;  /* 0x0000000614217c11 */ /* 0x000fe2000f8e08ff */
[--C-:B---3--:R-:W-:Y:S01]  /*0950*/  IMAD.WIDE.U32 R6, R195, 0x2, R214.reuse ;  /* 0x00000002c3067825 */ /* 0x108fe200078e00d6 */
[----:B------:R-:W-:Y:S01]  /*0960*/  LEA R35, R16, UR6, 0x1 ;  /* 0x0000000610237c11 */ /* 0x000fe2000f8e08ff */
[----:B------:R-:W-:Y:S01]  /*0970*/  LDGSTS.E.BYPASS.128 [R31], desc[UR12][R4.64] ;  /* 0x00000000041f7fae */ /* 0x000fe2000b98180c */
[----:B------:R-:W-:Y:S01]  /*0980*/  LEA R57, R21, UR6, 0x1 ;  /* 0x0000000615397c11 */ /* 0x000fe2000f8e08ff */
[----:B----4-:R-:W-:Y:S01]  /*0990*/  IMAD.WIDE.U32 R10, R193, 0x2, R214 ;  /* 0x00000002c10a7825 */ /* 0x010fe200078e00d6 */
[----:B------:R-:W-:Y:S01]  /*09a0*/  LEA R59, R22, UR6, 0x1 ;  /* 0x00000006163b7c11 */ /* 0x000fe2000f8e08ff */
[----:B------:R2:W-:Y:S01]  /*09b0*/  LDGSTS.E.BYPASS.128 [R33], desc[UR12][R6.64] ;  /* 0x0000000006217fae */ /* 0x0005e2000b98180c */
[----:B-----5:R-:W-:Y:S01]  /*09c0*/  LOP3.LUT R12, R206, 0x38, R208, 0xf8, !PT ;  /* 0x00000038ce0c7812 */ /* 0x020fe200078ef8d0 */
[----:B------:R-:W-:Y:S01]  /*09d0*/  VIADD R191, R190, UR4 ;  /* 0x00000004bebf7c36 */ /* 0x000fe20008000000 */
[----:B------:R-:W-:Y:S01]  /*09e0*/  LEA R65, R24, UR6, 0x1 ;  /* 0x0000000618417c11 */ /* 0x000fe2000f8e08ff */
[----:B-1----:R-:W-:Y:S01]  /*09f0*/  IMAD R14, R8, R3, RZ ;  /* 0x00000003080e7224 */ /* 0x002fe200078e02ff */
[----:B------:R1:W-:Y:S01]  /*0a00*/  LDGSTS.E.BYPASS.128 [R35], desc[UR12][R10.64] ;  /* 0x000000000a237fae */ /* 0x0003e2000b98180c */
[----:B------:R-:W-:-:S02]  /*0a10*/  IADD3 R21, PT, PT, R195, 0x20, RZ ;  /* 0x00000020c3157810 */ /* 0x000fc40007ffe0ff */
[----:B------:R-:W-:Y:S01]  /*0a20*/  CS2R R112, SRZ ;  /* 0x0000000000707805 */ /* 0x000fe2000001ff00 */
[C-C-:B------:R-:W-:Y:S01]  /*0a30*/  IMAD R18, R3.reuse, 0x20, R14.reuse ;  /* 0x0000002003127824 */ /* 0x140fe200078e020e */
[----:B------:R-:W-:Y:S01]  /*0a40*/  LEA R16, R3, R14, 0x4 ;  /* 0x0000000e03107211 */ /* 0x000fe200078e20ff */
[C---:B------:R-:W-:Y:S01]  /*0a50*/  IMAD.IADD R13, R12.reuse, 0x1, R14 ;  /* 0x000000010c0d7824 */ /* 0x040fe200078e020e */
[----:B------:R-:W-:Y:S01]  /*0a60*/  LEA R189, R183, UR5, 0xb ;  /* 0x00000005b7bd7c11 */ /* 0x000fe2000f8e58ff */
[C---:B--2---:R-:W-:Y:S01]  /*0a70*/  IMAD R7, R3.reuse, 0x8, R18 ;  /* 0x0000000803077824 */ /* 0x044fe200078e0212 */
[C---:B------:R-:W-:Y:S01]  /*0a80*/  IADD3 R39, PT, PT, R12.reuse, R18, RZ ;  /* 0x000000120c277210 */ /* 0x040fe20007ffe0ff */
[C---:B------:R-:W-:Y:S01]  /*0a90*/  IMAD R5, R3.reuse, 0x8, R16 ;  /* 0x0000000803057824 */ /* 0x040fe200078e0210 */
[----:B------:R-:W-:Y:S01]  /*0aa0*/  CS2R R118, SRZ ;  /* 0x0000000000767805 */ /* 0x000fe2000001ff00 */
[C---:B------:R-:W-:Y:S01]  /*0ab0*/  IMAD R18, R3.reuse, 0x10, R18 ;  /* 0x0000001003127824 */ /* 0x040fe200078e0212 */
[----:B------:R-:W-:Y:S01]  /*0ac0*/  CS2R R116, SRZ ;  /* 0x0000000000747805 */ /* 0x000fe2000001ff00 */
[C-C-:B------:R-:W-:Y:S01]  /*0ad0*/  IMAD R15, R3.reuse, 0x8, R14.reuse ;  /* 0x00000008030f7824 */ /* 0x140fe200078e020e */
[C---:B------:R-:W-:Y:S01]  /*0ae0*/  IADD3 R19, PT, PT, R12.reuse, R5, RZ ;  /* 0x000000050c137210 */ /* 0x040fe20007ffe0ff */
[C---:B------:R-:W-:Y:S01]  /*0af0*/  IMAD R14, R3.reuse, 0x40, R14 ;  /* 0x00000040030e7824 */ /* 0x040fe200078e020e */
[C---:B------:R-:W-:Y:S01]  /*0b00*/  LEA R5, R3.reuse, R18, 0x3 ;  /* 0x0000001203057211 */ /* 0x040fe200078e18ff */
[C---:B------:R-:W-:Y:S01]  /*0b10*/  IMAD.IADD R41, R12.reuse, 0x1, R7 ;  /* 0x000000010c297824 */ /* 0x040fe200078e0207 */
[C---:B------:R-:W-:Y:S01]  /*0b20*/  IADD3 R15, PT, PT, R12.reuse, R15, RZ ;  /* 0x0000000f0c0f7210 */ /* 0x040fe20007ffe0ff */
[----:B-1----:R-:W-:Y:S01]  /*0b30*/  IMAD R11, R3, 0x8, R14 ;  /* 0x00000008030b7824 */ /* 0x002fe200078e020e */
[C---:B------:R-:W-:Y:S01]  /*0b40*/  IADD3 R47, PT, PT, R12.reuse, R14, RZ ;  /* 0x0000000e0c2f7210 */ /* 0x040fe20007ffe0ff */
[----:B------:R-:W-:Y:S01]  /*0b50*/  IMAD.IADD R45, R12, 0x1, R5 ;  /* 0x000000010c2d7824 */ /* 0x000fe200078e0205 */
[----:B------:R-:W-:Y:S01]  /*0b60*/  CS2R R122, SRZ ;  /* 0x00000000007a7805 */ /* 0x000fe2000001ff00 */
[----:B------:R-:W-:Y:S01]  /*0b70*/  IMAD.WIDE.U32 R4, R13, 0x2, R212 ;  /* 0x000000020d047825 */ /* 0x000fe200078e00d4 */
[----:B------:R-:W-:-:S02]  /*0b80*/  CS2R R120, SRZ ;  /* 0x0000000000787805 */ /* 0x000fc4000001ff00 */
[----:B------:R-:W-:Y:S02]  /*0b90*/  CS2R R126, SRZ ;  /* 0x00000000007e7805 */ /* 0x000fe4000001ff00 */
[----:B------:R-:W-:Y:S01]  /*0ba0*/  CS2R R124, SRZ ;  /* 0x00000000007c7805 */ /* 0x000fe2000001ff00 */
[C---:B------:R-:W-:Y:S01]  /*0bb0*/  IMAD R14, R3.reuse, 0x10, R14 ;  /* 0x00000010030e7824 */ /* 0x040fe200078e020e */
[----:B------:R1:W-:Y:S01]  /*0bc0*/  LDGSTS.E.BYPASS.128 [R55+0x8000], desc[UR12][R4.64] ;  /* 0x0800000004377fae */ /* 0x0003e2000b98180c */
[C---:B------:R-:W-:Y:S01]  /*0bd0*/  IMAD.IADD R17, R12.reuse, 0x1, R16 ;  /* 0x000000010c117824 */ /* 0x040fe200078e0210 */
[----:B------:R-:W-:Y:S01]  /*0be0*/  CS2R R130, SRZ ;  /* 0x0000000000827805 */ /* 0x000fe2000001ff00 */
[----:B------:R-:W-:Y:S01]  /*0bf0*/  IMAD R7, R3, 0x8, R14 ;  /* 0x0000000803077824 */ /* 0x000fe200078e020e */
[C---:B------:R-:W-:Y:S01]  /*0c00*/  IADD3 R51, PT, PT, R12.reuse, R14, RZ ;  /* 0x0000000e0c337210 */ /* 0x040fe20007ffe0ff */
[C---:B------:R-:W-:Y:S01]  /*0c10*/  IMAD.IADD R49, R12.reuse, 0x1, R11 ;  /* 0x000000010c317824 */ /* 0x040fe200078e020b */
[----:B------:R-:W-:Y:S01]  /*0c20*/  CS2R R128, SRZ ;  /* 0x0000000000807805 */ /* 0x000fe2000001ff00 */
[----:B------:R-:W-:Y:S01]  /*0c30*/  IMAD.IADD R53, R12, 0x1, R7 ;  /* 0x000000010c357824 */ /* 0x000fe200078e0207 */
[----:B------:R-:W-:Y:S01]  /*0c40*/  CS2R R134, SRZ ;  /* 0x0000000000867805 */ /* 0x000fe2000001ff00 */
[----:B------:R-:W-:Y:S01]  /*0c50*/  IMAD.WIDE.U32 R6, R15, 0x2, R212 ;  /* 0x000000020f067825 */ /* 0x000fe200078e00d4 */
[----:B------:R-:W-:Y:S01]  /*0c60*/  BAR.SYNC.DEFER_BLOCKING 0x0 ;  /* 0x0000000000007b1d */ /* 0x000fe20000010000 */
[----:B------:R-:W-:-:S02]  /*0c70*/  IADD3 R15, PT, PT, R203, 0x20, RZ ;  /* 0x00000020cb0f7810 */ /* 0x000fc40007ffe0ff */
[----:B------:R-:W-:Y:S01]  /*0c80*/  CS2R R132, SRZ ;  /* 0x0000000000847805 */ /* 0x000fe2000001ff00 */
[----:B------:R-:W-:Y:S01]  /*0c90*/  IMAD.WIDE.U32 R10, R17, 0x2, R212 ;  /* 0x00000002110a7825 */ /* 0x000fe200078e00d4 */
[----:B------:R-:W-:Y:S02]  /*0ca0*/  CS2R R138, SRZ ;  /* 0x00000000008a7805 */ /* 0x000fe4000001ff00 */
[----:B------:R-:W-:Y:S02]  /*0cb0*/  CS2R R136, SRZ ;  /* 0x0000000000887805 */ /* 0x000fe4000001ff00 */
[----:B------:R-:W-:Y:S01]  /*0cc0*/  CS2R R142, SRZ ;  /* 0x00000000008e7805 */ /* 0x000fe2000001ff00 */
[----:B------:R-:W-:Y:S01]  /*0cd0*/  IMAD.IADD R43, R12, 0x1, R18 ;  /* 0x000000010c2b7824 */ /* 0x000fe200078e0212 */
[----:B------:R-:W-:Y:S01]  /*0ce0*/  CS2R R140, SRZ ;  /* 0x00000000008c7805 */ /* 0x000fe2000001ff00 */
[----:B------:R-:W-:Y:S01]  /*0cf0*/  IMAD.WIDE.U32 R12, R19, 0x2, R212 ;  /* 0x00000002130c7825 */ /* 0x000fe200078e00d4 */
[----:B------:R-:W-:-:S02]  /*0d00*/  CS2R R146, SRZ ;  /* 0x0000000000927805 */ /* 0x000fc4000001ff00 */
[----:B------:R-:W-:Y:S02]  /*0d10*/  CS2R R144, SRZ ;  /* 0x0000000000907805 */ /* 0x000fe4000001ff00 */
[----:B------:R-:W-:Y:S01]  /*0d20*/  CS2R R150, SRZ ;  /* 0x0000000000967805 */ /* 0x000fe2000001ff00 */
[----:B------:R-:W-:Y:S01]  /*0d30*/  VIADD R17, R202, 0x20 ;  /* 0x00000020ca117836 */ /* 0x000fe20000000000 */
[----:B------:R-:W-:Y:S01]  /*0d40*/  CS2R R148, SRZ ;  /* 0x0000000000947805 */ /* 0x000fe2000001ff00 */
[----:B------:R-:W-:Y:S01]  /*0d50*/  VIADD R19, R201, 0x20 ;  /* 0x00000020c9137836 */ /* 0x000fe20000000000 */
[----:B------:R-:W-:Y:S01]  /*0d60*/  CS2R R154, SRZ ;  /* 0x00000000009a7805 */ /* 0x000fe2000001ff00 */
[----:B-1----:R-:W-:Y:S01]  /*0d70*/  IMAD.WIDE.U32 R4, R15, 0x2, R214 ;  /* 0x000000020f047825 */ /* 0x002fe200078e00d6 */
[----:B------:R-:W-:Y:S02]  /*0d80*/  CS2R R152, SRZ ;  /* 0x0000000000987805 */ /* 0x000fe4000001ff00 */
[----:B------:R-:W-:-:S02]  /*0d90*/  CS2R R158, SRZ ;  /* 0x00000000009e7805 */ /* 0x000fc4000001ff00 */
[----:B------:R-:W-:Y:S01]  /*0da0*/  CS2R R156, SRZ ;  /* 0x00000000009c7805 */ /* 0x000fe2000001ff00 */
[----:B------:R-:W-:Y:S01]  /*0db0*/  IMAD.WIDE.U32 R14, R19, 0x2, R214 ;  /* 0x00000002130e7825 */ /* 0x000fe200078e00d6 */
[C---:B------:R-:W-:Y:S01]  /*0dc0*/  LEA R180, R0.reuse, R191, 0x1 ;  /* 0x000000bf00b47211 */ /* 0x040fe200078e08ff */
[----:B------:R-:W-:Y:S01]  /*0dd0*/  @!PT LDS RZ, [RZ] ;  /* 0x00000000fffff984 */ /* 0x000fe20000000800 */
[----:B------:R-:W-:Y:S01]  /*0de0*/  @!PT LDS RZ, [RZ] ;  /* 0x00000000fffff984 */ /* 0x000fe20000000800 */
[----:B------:R-:W-:Y:S01]  /*0df0*/  @!PT LDS RZ, [RZ] ;  /* 0x00000000fffff984 */ /* 0x000fe20000000800 */
[----:B------:R1:W-:Y:S02]  /*0e00*/  LDGSTS.E.BYPASS.128 [R57+0x8000], desc[UR12][R6.64] ;  /* 0x0800000006397fae */ /* 0x0003e4000b98180c */
[----:B------:R-:W-:Y:S02]  /*0e10*/  VIADD R19, R197, 0x20 ;  /* 0x00000020c5137836 */ /* 0x000fe40000000000 */
[----:B------:R-:W-:Y:S01]  /*0e20*/  IMAD.U32 R181, R0, 0x2, R189 ;  /* 0x0000000200b57824 */ /* 0x000fe200078e00bd */
[----:B------:R-:W-:Y:S01]  /*0e30*/  BAR.SYNC.DEFER_BLOCKING 0x0 ;  /* 0x0000000000007b1d */ /* 0x000fe20000010000 */
[----:B-1----:R-:W-:-:S04]  /*0e40*/  IMAD.WIDE.U32 R6, R17, 0x2, R214 ;  /* 0x0000000211067825 */ /* 0x002fc800078e00d6 */
[----:B------:R-:W-:Y:S01]  /*0e50*/  VIADD R17, R199, 0x20 ;  /* 0x00000020c7117836 */ /* 0x000fe20000000000 */
[----:B------:R-:W-:Y:S01]  /*0e60*/  @!PT LDS RZ, [RZ] ;  /* 0x00000000fffff984 */ /* 0x000fe20000000800 */
[----:B------:R-:W-:Y:S01]  /*0e70*/  @!PT LDS RZ, [RZ] ;  /* 0x00000000fffff984 */ /* 0x000fe20000000800 */
[----:B------:R-:W-:Y:S01]  /*0e80*/  @!PT LDS RZ, [RZ] ;  /* 0x00000000fffff984 */ /* 0x000fe20000000800 */
[----:B------:R1:W-:Y:S02]  /*0e90*/  LDGSTS.E.BYPASS.128 [R59+0x8000], desc[UR12][R10.64] ;  /* 0x080000000a3b7fae */ /* 0x0003e4000b98180c */
[----:B------:R-:W-:Y:S01]  /*0ea0*/  BAR.SYNC.DEFER_BLOCKING 0x0 ;  /* 0x0000000000007b1d */ /* 0x000fe20000010000 */
[----:B-1----:R-:W-:-:S05]  /*0eb0*/  IADD3 R11, PT, PT, R200, 0x20, RZ ;  /* 0x00000020c80b7810 */ /* 0x002fca0007ffe0ff */
[--C-:B------:R-:W-:Y:S01]  /*0ec0*/  IMAD.WIDE.U32 R10, R11, 0x2, R214.reuse ;  /* 0x000000020b0a7825 */ /* 0x100fe200078e00d6 */
[----:B------:R-:W-:Y:S01]  /*0ed0*/  @!PT LDS RZ, [RZ] ;  /* 0x00000000fffff984 */ /* 0x000fe20000000800 */
[----:B------:R-:W-:Y:S01]  /*0ee0*/  @!PT LDS RZ, [RZ] ;  /* 0x00000000fffff984 */ /* 0x000fe20000000800 */
[----:B------:R-:W-:Y:S01]  /*0ef0*/  @!PT LDS RZ, [RZ] ;  /* 0x00000000fffff984 */ /* 0x000fe20000000800 */
[----:B------:R1:W-:Y:S01]  /*0f00*/  LDGSTS.E.BYPASS.128 [R65+0x8000], desc[UR12][R12.64] ;  /* 0x080000000c417fae */ /* 0x0003e2000b98180c */
[----:B------:R-:W-:Y:S02]  /*0f10*/  BAR.SYNC.DEFER_BLOCKING 0x0 ;  /* 0x0000000000007b1d */ /* 0x000fe40000010000 */
[----:B-1----:R-:W-:-:S04]  /*0f20*/  IMAD.WIDE.U32 R12, R17, 0x2, R214 ;  /* 0x00000002110c7825 */ /* 0x002fc800078e00d6 */
[----:B------:R-:W-:-:S04]  /*0f30*/  IMAD.WIDE.U32 R16, R19, 0x2, R214 ;  /* 0x0000000213107825 */ /* 0x000fc800078e00d6 */
[----:B------:R-:W-:Y:S01]  /*0f40*/  IMAD.WIDE.U32 R18, R41, 0x2, R212 ;  /* 0x0000000229127825 */ /* 0x000fe200078e00d4 */
[----:B------:R-:W-:Y:S01]  /*0f50*/  CS2R R40, SRZ ;  /* 0x0000000000287805 */ /* 0x000fe2000001ff00 */
[----:B------:R-:W0:Y:S04]  /*0f60*/  LDGDEPBAR ;  /* 0x00000000000079af */ /* 0x000e280000000000 */
[----:B------:R-:W-:Y:S01]  /*0f70*/  @!PT LDS RZ, [RZ] ;  /* 0x00000000fffff984 */ /* 0x000fe20000000800 */
[----:B------:R-:W-:Y:S01]  /*0f80*/  @!PT LDS RZ, [RZ] ;  /* 0x00000000fffff984 */ /* 0x000fe20000000800 */
[----:B------:R-:W-:Y:S01]  /*0f90*/  @!PT LDS RZ, [RZ] ;  /* 0x00000000fffff984 */ /* 0x000fe20000000800 */
[----:B------:R1:W-:Y:S04]  /*0fa0*/  LDGSTS.E.BYPASS.128 [R9+0x2000], desc[UR12][R4.64] ;  /* 0x0200000004097fae */ /* 0x0003e8000b98180c */
[----:B------:R2:W-:Y:S04]  /*0fb0*/  LDGSTS.E.BYPASS.128 [R23+0x2000], desc[UR12][R6.64] ;  /* 0x0200000006177fae */ /* 0x0005e8000b98180c */
[----:B------:R3:W-:Y:S01]  /*0fc0*/  LDGSTS.E.BYPASS.128 [R25+0x2000], desc[UR12][R14.64] ;  /* 0x020000000e197fae */ /* 0x0007e2000b98180c */
[----:B-1----:R-:W-:-:S03]  /*0fd0*/  IMAD.WIDE.U32 R4, R21, 0x2, R214 ;  /* 0x0000000215047825 */ /* 0x002fc600078e00d6 */
[----:B------:R1:W-:Y:S01]  /*0fe0*/  LDGSTS.E.BYPASS.128 [R27+0x2000], desc[UR12][R10.64] ;  /* 0x020000000a1b7fae */ /* 0x0003e2000b98180c */
[----:B--2---:R-:W-:-:S03]  /*0ff0*/  IMAD.WIDE.U32 R6, R37, 0x2, R214 ;  /* 0x0000000225067825 */ /* 0x004fc600078e00d6 */
[----:B------:R2:W-:Y:S01]  /*1000*/  LDGSTS.E.BYPASS.128 [R29+0x2000], desc[UR12][R12.64] ;  /* 0x020000000c1d7fae */ /* 0x0005e2000b98180c */
[----:B---3--:R-:W-:-:S03]  /*1010*/  IMAD.WIDE.U32 R14, R39, 0x2, R212 ;  /* 0x00000002270e7825 */ /* 0x008fc600078e00d4 */
[----:B------:R3:W-:Y:S01]  /*1020*/  LDGSTS.E.BYPASS.128 [R31+0x2000], desc[UR12][R16.64] ;  /* 0x02000000101f7fae */ /* 0x0007e2000b98180c */
[----:B------:R-:W-:Y:S01]  /*1030*/  CS2R R38, SRZ ;  /* 0x0000000000267805 */ /* 0x000fe2000001ff00 */
[--C-:B------:R-:W-:Y:S02]  /*1040*/  IMAD.WIDE.U32 R20, R43, 0x2, R212.reuse ;  /* 0x000000022b147825 */ /* 0x100fe400078e00d4 */
[----:B------:R4:W-:Y:S01]  /*1050*/  LDGSTS.E.BYPASS.128 [R33+0x2000], desc[UR12][R4.64] ;  /* 0x0200000004217fae */ /* 0x0009e2000b98180c */
[----:B------:R-:W-:Y:S01]  /*1060*/  CS2R R42, SRZ ;  /* 0x00000000002a7805 */ /* 0x000fe2000001ff00 */
[----:B-1----:R-:W-:Y:S02]  /*1070*/  IMAD.WIDE.U32 R10, R45, 0x2, R212 ;  /* 0x000000022d0a7825 */ /* 0x002fe400078e00d4 */
[----:B------:R1:W-:Y:S01]  /*1080*/  LDGSTS.E.BYPASS.128 [R35+0x2000], desc[UR12][R6.64] ;  /* 0x0200000006237fae */ /* 0x0003e2000b98180c */
[----:B------:R-:W-:Y:S01]  /*1090*/  CS2R R44, SRZ ;  /* 0x00000000002c7805 */ /* 0x000fe2000001ff00 */
[----:B--2---:R-:W-:-:S02]  /*10a0*/  VIADD R13, R203, 0x40 ;  /* 0x00000040cb0d7836 */ /* 0x004fc40000000000 */
[----:B------:R2:W-:Y:S01]  /*10b0*/  LDGSTS.E.BYPASS.128 [R55+0x9000], desc[UR12][R14.64] ;  /* 0x090000000e377fae */ /* 0x0005e2000b98180c */
[----:B---3--:R-:W-:Y:S01]  /*10c0*/  IADD3 R17, PT, PT, R202, 0x40, RZ ;  /* 0x00000040ca117810 */ /* 0x008fe20007ffe0ff */
[----:B------:R-:W-:Y:S01]  /*10d0*/  VIADD R37, R201, 0x40 ;  /* 0x00000040c9257836 */ /* 0x000fe20000000000 */
[----:B------:R-:W-:Y:S01]  /*10e0*/  BAR.SYNC.DEFER_BLOCKING 0x0 ;  /* 0x0000000000007b1d */ /* 0x000fe20000010000 */
[----:B----4-:R-:W-:-:S04]  /*10f0*/  IMAD.WIDE.U32 R4, R13, 0x2, R214 ;  /* 0x000000020d047825 */ /* 0x010fc800078e00d6 */
[----:B-1----:R-:W-:Y:S01]  /*1100*/  IMAD.WIDE.U32 R6, R17, 0x2, R214 ;  /* 0x0000000211067825 */ /* 0x002fe200078e00d6 */
[----:B------:R-:W-:-:S03]  /*1110*/  IADD3 R17, PT, PT, R199, 0x40, RZ ;  /* 0x00000040c7117810 */ /* 0x000fc60007ffe0ff */
[----:B--2---:R-:W-:Y:S02]  /*1120*/  VIADD R15, R200, 0x40 ;  /* 0x00000040c80f7836 */ /* 0x004fe40000000000 */
[----:B------:R-:W-:Y:S01]  /*1130*/  IMAD.WIDE.U32 R12, R37, 0x2, R214 ;  /* 0x00000002250c7825 */ /* 0x000fe200078e00d6 */
[----:B------:R-:W-:Y:S01]  /*1140*/  IADD3 R37, PT, PT, R193, 0x40, RZ ;  /* 0x00000040c1257810 */ /* 0x000fe20007ffe0ff */
[----:B------:R-:W-:Y:S01]  /*1150*/  @!PT LDS RZ, [RZ] ;  /* 0x00000000fffff984 */ /* 0x000fe20000000800 */
[----:B------:R-:W-:Y:S01]  /*1160*/  @!PT LDS RZ, [RZ] ;  /* 0x00000000fffff984 */ /* 0x000fe20000000800 */
[----:B------:R-:W-:Y:S01]  /*1170*/  @!PT LDS RZ, [RZ] ;  /* 0x00000000fffff984 */ /* 0x000fe20000000800 */
[----:B------:R1:W-:Y:S01]  /*1180*/  LDGSTS.E.BYPASS.128 [R57+0x9000], desc[UR12][R18.64] ;  /* 0x0900000012397fae */ /* 0x0003e2000b98180c */
[----:B------:R-:W-:Y:S01]  /*1190*/  BAR.SYNC.DEFER_BLOCKING 0x0 ;  /* 0x0000000000007b1d */ /* 0x000fe20000010000 */
[----:B-1----:R-:W-:-:S05]  /*11a0*/  VIADD R19, R197, 0x40 ;  /* 0x00000040c5137836 */ /* 0x002fca0000000000 */
[----:B------:R-:W-:Y:S01]  /*11b0*/  @!PT LDS RZ, [RZ] ;  /* 0x00000000fffff984 */ /* 0x000fe20000000800 */
[----:B------:R-:W-:Y:S01]  /*11c0*/  @!PT LDS RZ, [RZ] ;  /* 0x00000000fffff984 */ /* 0x000fe20000000800 */
[----:B------:R-:W-:Y:S01]  /*11d0*/  @!PT LDS RZ, [RZ] ;  /* 0x00000000fffff984 */ /* 0x000fe20000000800 */
[----:B------:R1:W-:Y:S02]  /*11e0*/  LDGSTS.E.BYPASS.128 [R59+0x9000], desc[UR12][R20.64] ;  /* 0x09000000143b7fae */ /* 0x0003e4000b98180c */
[----:B------:R-:W-:Y:S01]  /*11f0*/  BAR.SYNC.DEFER_BLOCKING 0x0 ;  /* 0x0000000000007b1d */ /* 0x000fe20000010000 */
[----:B-1----:R-:W-:-:S05]  /*1200*/  VIADD R21, R195, 0x40 ;  /* 0x00000040c3157836 */ /* 0x002fca0000000000 */
[----:B------:R-:W-:Y:S01]  /*1210*/  @!PT LDS RZ, [RZ] ;  /* 0x00000000fffff984 */ /* 0x000fe20000000800 */
[----:B------:R-:W-:Y:S01]  /*1220*/  @!PT LDS RZ, [RZ] ;  /* 0x00000000fffff984 */ /* 0x000fe20000000800 */
[----:B------:R-:W-:Y:S01]  /*1230*/  @!PT LDS RZ, [RZ] ;  /* 0x00000000fffff984 */ /* 0x000fe20000000800 */
[----:B------:R1:W-:Y:S02]  /*1240*/  LDGSTS.E.BYPASS.128 [R65+0x9000], desc[UR12][R10.64] ;  /* 0x090000000a417fae */ /* 0x0003e4000b98180c */
[----:B------:R-:W-:Y:S01]  /*1250*/  BAR.SYNC.DEFER_BLOCKING 0x0 ;  /* 0x0000000000007b1d */ /* 0x000fe20000010000 */
[----:B-1----:R-:W-:-:S04]  /*1260*/  IMAD.WIDE.U32 R10, R15, 0x2, R214 ;  /* 0x000000020f0a7825 */ /* 0x002fc800078e00d6 */
[----:B------:R-:W-:-:S04]  /*1270*/  IMAD.WIDE.U32 R14, R17, 0x2, R214 ;  /* 0x00000002110e7825 */ /* 0x000fc800078e00d6 */
[----:B------:R-:W-:-:S04]  /*1280*/  IMAD.WIDE.U32 R16, R19, 0x2, R214 ;  /* 0x0000000213107825 */ /* 0x000fc800078e00d6 */
[--C-:B------:R-:W-:Y:S01]  /*1290*/  IMAD.WIDE.U32 R18, R37, 0x2, R214.reuse ;  /* 0x0000000225127825 */ /* 0x100fe200078e00d6 */
        /* <DEDUP_REMOVED lines=10> */
[----:B------:R-:W-:-:S03]  /*1340*/  IMAD.WIDE.U32 R20, R49, 0x2, R212 ;  /* 0x0000000231147825 */ /* 0x000fc600078e00d4 */
[----:B------:R4:W-:Y:S01]  /*1350*/  LDGSTS.E.BYPASS.128 [R29+0x4000], desc[UR12][R14.64] ;  /* 0x040000000e1d7fae */ /* 0x0009e2000b98180c */
[----:B--2---:R-:W-:Y:S02]  /*1360*/  CS2R R6, SRZ ;  /* 0x0000000000067805 */ /* 0x004fe4000001ff00 */
[----:B------:R-:W-:Y:S01]  /*1370*/  CS2R R48, SRZ ;  /* 0x0000000000307805 */ /* 0x000fe2000001ff00 */
[----:B---3--:R-:W-:Y:S01]  /*1380*/  IMAD.WIDE.U32 R12, R47, 0x2, R212 ;  /* 0x000000022f0c7825 */ /* 0x008fe200078e00d4 */
[----:B------:R-:W-:Y:S01]  /*1390*/  LDGSTS.E.BYPASS.128 [R31+0x4000], desc[UR12][R16.64] ;  /* 0x04000000101f7fae */ /* 0x000fe2000b98180c */
[----:B------:R-:W-:-:S03]  /*13a0*/  CS2R R46, SRZ ;  /* 0x00000000002e7805 */ /* 0x000fc6000001ff00 */
[----:B------:R2:W-:Y:S01]  /*13b0*/  LDGSTS.E.BYPASS.128 [R33+0x4000], desc[UR12][R4.64] ;  /* 0x0400000004217fae */ /* 0x0005e2000b98180c */
[--C-:B-1----:R-:W-:Y:S01]  /*13c0*/  IMAD.WIDE.U32 R10, R51, 0x2, R212.reuse ;  /* 0x00000002330a7825 */ /* 0x102fe200078e00d4 */
[----:B------:R-:W-:Y:S02]  /*13d0*/  CS2R R50, SRZ ;  /* 0x0000000000327805 */ /* 0x000fe4000001ff00 */
[----:B------:R-:W-:Y:S01]  /*13e0*/  LDGSTS.E.BYPASS.128 [R35+0x4000], desc[UR12][R18.64] ;  /* 0x0400000012237fae */ /* 0x000fe2000b98180c */
[----:B----4-:R-:W-:Y:S01]  /*13f0*/  IMAD.WIDE.U32 R14, R53, 0x2, R212 ;  /* 0x00000002350e7825 */ /* 0x010fe200078e00d4 */
[----:B------:R-:W-:Y:S02]  /*1400*/  CS2R R52, SRZ ;  /* 0x0000000000347805 */ /* 0x000fe4000001ff00 */
[----:B------:R1:W-:Y:S01]  /*1410*/  LDGSTS.E.BYPASS.128 [R55+0xa000], desc[UR12][R12.64] ;  /* 0x0a0000000c377fae */ /* 0x0003e2000b98180c */
[----:B------:R-:W-:Y:S01]  /*1420*/  BAR.SYNC.DEFER_BLOCKING 0x0 ;  /* 0x0000000000007b1d */ /* 0x000fe20000010000 */
[----:B--2---:R-:W-:-:S02]  /*1430*/  CS2R R4, SRZ ;  /* 0x0000000000047805 */ /* 0x004fc4000001ff00 */
[----:B-1----:R-:W-:-:S03]  /*1440*/  CS2R R54, SRZ ;  /* 0x0000000000367805 */ /* 0x002fc6000001ff00 */
[----:B------:R-:W-:Y:S01]  /*1450*/  @!PT LDS RZ, [RZ] ;  /* 0x00000000fffff984 */ /* 0x000fe20000000800 */
[----:B------:R-:W-:Y:S01]  /*1460*/  @!PT LDS RZ, [RZ] ;  /* 0x00000000fffff984 */ /* 0x000fe20000000800 */
[----:B------:R-:W-:Y:S01]  /*1470*/  @!PT LDS RZ, [RZ] ;  /* 0x00000000fffff984 */ /* 0x000fe20000000800 */
[----:B------:R1:W-:Y:S02]  /*1480*/  LDGSTS.E.BYPASS.128 [R57+0xa000], desc[UR12][R20.64] ;  /* 0x0a00000014397fae */ /* 0x0003e4000b98180c */
[----:B------:R-:W-:Y:S01]  /*1490*/  BAR.SYNC.DEFER_BLOCKING 0x0 ;  /* 0x0000000000007b1d */ /* 0x000fe20000010000 */
[----:B-1----:R-:W-:-:S05]  /*14a0*/  CS2R R56, SRZ ;  /* 0x0000000000387805 */ /* 0x002fca000001ff00 */
        /* <DEDUP_REMOVED lines=12> */
[----:B------:R-:W0:Y:S01]  /*1570*/  LDGDEPBAR ;  /* 0x00000000000079af */ /* 0x000e220000000000 */
[----:B------:R-:W-:Y:S05]  /*1580*/  BRA.U !UP0, `(.L_x_0) ;  /* 0x0000001108547547 */ /* 0x000fea000b800000 */
[C---:B------:R-:W-:Y:S01]  /*1590*/  VIADD R7, R8.reuse, 0x68 ;  /* 0x0000006808077836 */ /* 0x040fe20000000000 */
[C---:B------:R-:W-:Y:S01]  /*15a0*/  IADD3 R9, PT, PT, R8.reuse, 0x70, RZ ;  /* 0x0000007008097810 */ /* 0x040fe20007ffe0ff */
[C---:B------:R-:W-:Y:S01]  /*15b0*/  VIADD R10, R8.reuse, 0x78 ;  /* 0x00000078080a7836 */ /* 0x040fe20000000000 */
[----:B------:R-:W-:Y:S01]  /*15c0*/  UISETP.LT.AND UP0, UPT, UR7, 0x4, UPT ;  /* 0x000000040700788c */ /* 0x000fe2000bf01270 */
[----:B------:R-:W-:Y:S01]  /*15d0*/  VIADD R8, R8, 0x60 ;  /* 0x0000006008087836 */ /* 0x000fe20000000000 */
[----:B------:R-:W-:Y:S01]  /*15e0*/  LOP3.LUT R192, R208, 0x38, RZ, 0xc0, !PT ;  /* 0x00000038d0c07812 */ /* 0x000fe200078ec0ff */
[-CC-:B------:R-:W-:Y:S01]  /*15f0*/  IMAD R7, R7, R3.reuse, R206.reuse ;  /* 0x0000000307077224 */ /* 0x180fe200078e02ce */
[----:B------:R-:W-:Y:S01]  /*1600*/  USEL UR4, UR7, 0x4, !UP0 ;  /* 0x0000000407047887 */ /* 0x000fe2000c000000 */
[-CC-:B------:R-:W-:Y:S01]  /*1610*/  IMAD R9, R9, R3.reuse, R206.reuse ;  /* 0x0000000309097224 */ /* 0x180fe200078e02ce */
[----:B------:R-:W-:Y:S01]  /*1620*/  UMOV UR14, 0x3 ;  /* 0x00000003000e7882 */ /* 0x000fe20000000000 */
[--C-:B------:R-:W-:Y:S01]  /*1630*/  IMAD R11, R10, R3, R206.reuse ;  /* 0x000000030a0b7224 */ /* 0x100fe200078e02ce */
[----:B------:R-:W-:Y:S01]  /*1640*/  IADD3 R198, PT, PT, R192, R7, RZ ;  /* 0x00000007c0c67210 */ /* 0x000fe20007ffe0ff */
[----:B------:R-:W-:Y:S01]  /*1650*/  IMAD R13, R8, R3, R206 ;  /* 0x00000003080d7224 */ /* 0x000fe200078e02ce */
[----:B------:R-:W-:Y:S01]  /*1660*/  UIADD3 UR8, UPT, UPT, -UR4, URZ, URZ ;  /* 0x000000ff04087290 */ /* 0x000fe2000fffe1ff */
[C---:B------:R-:W-:Y:S01]  /*1670*/  IMAD.IADD R196, R192.reuse, 0x1, R9 ;  /* 0x00000001c0c47824 */ /* 0x040fe200078e0209 */
[----:B------:R-:W-:Y:S01]  /*1680*/  UMOV UR5, URZ ;  /* 0x000000ff00057c82 */ /* 0x000fe20008000000 */
[C---:B------:R-:W-:Y:S01]  /*1690*/  IMAD.IADD R194, R192.reuse, 0x1, R11 ;  /* 0x00000001c0c27824 */ /* 0x040fe200078e020b */
[----:B------:R-:W-:Y:S01]  /*16a0*/  IADD3 R192, PT, PT, R192, R13, RZ ;  /* 0x0000000dc0c07210 */ /* 0x000fe20007ffe0ff */
[----:B------:R-:W-:Y:S01]  /*16b0*/  IMAD.MOV.U32 R7, RZ, RZ, RZ ;  /* 0x000000ffff077224 */ /* 0x000fe200078e00ff */
[----:B------:R-:W-:-:S06]  /*16c0*/  UMOV UR4, URZ ;  /* 0x000000ff00047c82 */ /* 0x000fcc0008000000 */
.L_x_1:
[----:B------:R-:W-:Y:S01]  /*16d0*/  LEA.HI R13, R209, 0x10, RZ, 0x1d ;  /* 0x00000010d10d7811 */ /* 0x000fe200078fe8ff */
[----:B------:R-:W-:Y:S01]  /*16e0*/  ULEA UR9, UR4, 0x6000, 0x1 ;  /* 0x0000600004097891 */ /* 0x000fe2000f8e08ff */
[----:B------:R-:W-:Y:S01]  /*16f0*/  LOP3.LUT R8, R207, 0x7ffffe00, R208, 0xf8, !PT ;  /* 0x7ffffe00cf087812 */ /* 0x000fe200078ef8d0 */
[----:B------:R-:W-:Y:S01]  /*1700*/  VIADD R9, R203, 0x60 ;  /* 0x00000060cb097836 */ /* 0x000fe20000000000 */
[----:B------:R-:W-:Y:S01]  /*1710*/  LOP3.LUT R16, R208, 0xffffffe0, RZ, 0xc0, !PT ;  /* 0xffffffe0d0107812 */ /* 0x000fe200078ec0ff */
[C---:B------:R-:W-:Y:S01]  /*1720*/  IMAD.SHL.U32 R18, R13.reuse, 0x40, RZ ;  /* 0x000000400d127824 */ /* 0x040fe200078e00ff */
[----:B------:R-:W-:Y:S01]  /*1730*/  LEA R12, R8, UR6, 0x1 ;  /* 0x00000006080c7c11 */ /* 0x000fe2000f8e08ff */
[----:B------:R-:W-:Y:S01]  /*1740*/  IMAD.SHL.U32 R21, R13, 0x10, RZ ;  /* 0x000000100d157824 */ /* 0x000fe200078e00ff */
[----:B------:R-:W-:Y:S01]  /*1750*/  LEA.HI R15, R209, 0x18, RZ, 0x1d ;  /* 0x00000018d10f7811 */ /* 0x000fe200078fe8ff */
[----:B------:R-:W-:Y:S01]  /*1760*/  ULOP3.LUT UR9, UR9, 0x6000, URZ, 0xc0, !UPT ;  /* 0x0000600009097892 */ /* 0x000fe2000f8ec0ff */
[C---:B------:R-:W-:Y:S01]  /*1770*/  IADD3 R8, PT, PT, R16.reuse, 0x200, RZ ;  /* 0x0000020010087810 */ /* 0x040fe20007ffe0ff */
[----:B------:R-:W-:Y:S01]  /*1780*/  VIADD R22, R16, 0x800 ;  /* 0x0000080010167836 */ /* 0x000fe20000000000 */
[----:B------:R-:W-:Y:S01]  /*1790*/  LOP3.LUT R18, R205, 0x7ffffc00, R18, 0xf8, !PT ;  /* 0x7ffffc00cd127812 */ /* 0x000fe200078ef812 */
[C---:B------:R-:W-:Y:S01]  /*17a0*/  IMAD.SHL.U32 R23, R15.reuse, 0x10, RZ ;  /* 0x000000100f177824 */ /* 0x040fe200078e00ff */
[----:B------:R-:W-:Y:S01]  /*17b0*/  SHF.L.U32 R20, R15, 0x6, RZ ;  /* 0x000000060f147819 */ /* 0x000fe200000006ff */
[----:B------:R-:W-:Y:S01]  /*17c0*/  VIADD R15, R12, UR9 ;  /* 0x000000090c0f7c36 */ /* 0x000fe20008000000 */
[----:B------:R-:W-:Y:S01]  /*17d0*/  LOP3.LUT R13, R207, 0x7ffffe00, R8, 0xf8, !PT ;  /* 0x7ffffe00cf0d7812 */ /* 0x000fe200078ef808 */
[----:B------:R-:W-:Y:S01]  /*17e0*/  IMAD.WIDE.U32 R8, R9, 0x2, R214 ;  /* 0x0000000209087825 */ /* 0x000fe200078e00d6 */
[----:B------:R-:W-:Y:S01]  /*17f0*/  LEA.HI R10, R209, 0x8, RZ, 0x1d ;  /* 0x00000008d10a7811 */ /* 0x000fe200078fe8ff */
[----:B------:R-:W-:Y:S01]  /*1800*/  UIADD3 UR15, UPT, UPT, UR6, 0x8000, URZ ;  /* 0x00008000060f7890 */ /* 0x000fe2000fffe0ff */
[----:B------:R-:W-:Y:S01]  /*1810*/  IADD3 R11, PT, PT, R202, 0x60, RZ ;  /* 0x00000060ca0b7810 */ /* 0x000fe20007ffe0ff */
[----:B------:R-:W-:Y:S01]  /*1820*/  VIADD R25, R197, 0x60 ;  /* 0x00000060c5197836 */ /* 0x000fe20000000000 */
[----:B------:R-:W-:Y:S01]  /*1830*/  LOP3.LUT R26, R18, 0xf0, R21, 0xf8, !PT ;  /* 0x000000f0121a7812 */ /* 0x000fe200078ef815 */
[----:B------:R-:W-:Y:S01]  /*1840*/  VIADD R18, R16, 0x400 ;  /* 0x0000040010127836 */ /* 0x000fe20000000000 */
[----:B------:R-:W-:Y:S01]  /*1850*/  LEA R13, R13, UR6, 0x1 ;  /* 0x000000060d0d7c11 */ /* 0x000fe2000f8e08ff */
[C---:B------:R-:W-:Y:S01]  /*1860*/  IMAD.SHL.U32 R14, R10.reuse, 0x40, RZ ;  /* 0x000000400a0e7824 */ /* 0x040fe200078e00ff */
[----:B------:R-:W-:Y:S01]  /*1870*/  LOP3.LUT R20, R205, 0x7ffffc00, R20, 0xf8, !PT ;  /* 0x7ffffc00cd147812 */ /* 0x000fe200078ef814 */
[----:B------:R-:W-:Y:S01]  /*1880*/  IMAD.SHL.U32 R19, R10, 0x10, RZ ;  /* 0x000000100a137824 */ /* 0x000fe200078e00ff */
[----:B------:R-:W-:Y:S01]  /*1890*/  IADD3 R17, PT, PT, R13, UR9, RZ ;  /* 0x000000090d117c10 */ /* 0x000fe2000fffe0ff */
[----:B------:R-:W-:Y:S01]  /*18a0*/  IMAD.WIDE.U32 R10, R11, 0x2, R214 ;  /* 0x000000020b0a7825 */ /* 0x000fe200078e00d6 */
[----:B------:R-:W-:Y:S01]  /*18b0*/  LOP3.LUT R28, R20, 0xf0, R23, 0xf8, !PT ;  /* 0x000000f0141c7812 */ /* 0x000fe200078ef817 */
[----:B------:R-:W-:Y:S01]  /*18c0*/  @!PT LDS RZ, [RZ] ;  /* 0x00000000fffff984 */ /* 0x000fe20000000800 */
[----:B------:R-:W-:Y:S01]  /*18d0*/  @!PT LDS RZ, [RZ] ;  /* 0x00000000fffff984 */ /* 0x000fe20000000800 */
[----:B------:R-:W-:Y:S01]  /*18e0*/  @!PT LDS RZ, [RZ] ;  /* 0x00000000fffff984 */ /* 0x000fe20000000800 */
[----:B------:R-:W-:Y:S01]  /*18f0*/  LDGSTS.E.BYPASS.128 [R15], desc[UR12][R8.64] ;  /* 0x00000000080f7fae */ /* 0x000fe2000b98180c */
[----:B------:R-:W-:Y:S01]  /*1900*/  IADD3 R20, PT, PT, R16, 0x600, RZ ;  /* 0x0000060010147810 */ /* 0x000fe20007ffe0ff */
[----:B------:R-:W-:Y:S01]  /*1910*/  VIADD R13, R201, 0x60 ;  /* 0x00000060c90d7836 */ /* 0x000fe20000000000 */
[----:B------:R-:W-:Y:S01]  /*1920*/  LOP3.LUT R18, R207, 0x7ffffe00, R18, 0xf8, !PT ;  /* 0x7ffffe00cf127812 */ /* 0x000fe200078ef812 */
[----:B------:R1:W-:Y:S01]  /*1930*/  LDGSTS.E.BYPASS.128 [R17], desc[UR12][R10.64] ;  /* 0x000000000a117fae */ /* 0x0003e2000b98180c */
[----:B------:R-:W-:Y:S01]  /*1940*/  LOP3.LUT R14, R205, 0x7ffffc00, R14, 0xf8, !PT ;  /* 0x7ffffc00cd0e7812 */ /* 0x000fe200078ef80e */
[----:B------:R-:W-:Y:S01]  /*1950*/  IMAD.WIDE.U32 R12, R13, 0x2, R214 ;  /* 0x000000020d0c7825 */ /* 0x000fe200078e00d6 */
[C---:B------:R-:W-:Y:S01]  /*1960*/  LOP3.LUT R20, R207.reuse, 0x7ffffe00, R20, 0xf8, !PT ;  /* 0x7ffffe00cf147812 */ /* 0x040fe200078ef814 */
[----:B------:R-:W-:Y:S01]  /*1970*/  ULEA UR10, UR5, 0x3000, 0x1 ;  /* 0x00003000050a7891 */ /* 0x000fe2000f8e08ff */
[----:B------:R-:W-:Y:S01]  /*1980*/  LEA R18, R18, UR6, 0x1 ;  /* 0x0000000612127c11 */ /* 0x000fe2000f8e08ff */
[----:B------:R-:W-:Y:S01]  /*1990*/  UIADD3 UR14, UPT, UPT, UR14, 0x1, URZ ;  /* 0x000000010e0e7890 */ /* 0x000fe2000fffe0ff */
[----:B------:R-:W-:Y:S01]  /*19a0*/  LOP3.LUT R22, R207, 0x7ffffe00, R22, 0xf8, !PT ;  /* 0x7ffffe00cf167812 */ /* 0x000fe200078ef816 */
[----:B------:R-:W-:Y:S01]  /*19b0*/  ULOP3.LUT UR10, UR10, 0x3000, URZ, 0xc0, !UPT ;  /* 0x000030000a0a7892 */ /* 0x000fe2000f8ec0ff */
[----:B------:R-:W-:Y:S01]  /*19c0*/  LOP3.LUT R24, R14, 0xf0, R19, 0xf8, !PT ;  /* 0x000000f00e187812 */ /* 0x000fe200078ef813 */
[----:B------:R-:W-:Y:S01]  /*19d0*/  VIADD R19, R200, 0x60 ;  /* 0x00000060c8137836 */ /* 0x000fe20000000000 */
[----:B------:R-:W-:Y:S01]  /*19e0*/  IADD3 R21, PT, PT, R199, 0x60, RZ ;  /* 0x00000060c7157810 */ /* 0x000fe20007ffe0ff */
[----:B-1----:R-:W-:Y:S01]  /*19f0*/  VIADD R10, R16, 0xa00 ;  /* 0x00000a00100a7836 */ /* 0x002fe20000000000 */
[----:B------:R-:W-:Y:S01]  /*1a00*/  LEA R20, R20, UR6, 0x1 ;  /* 0x0000000614147c11 */ /* 0x000fe2000f8e08ff */
[----:B------:R-:W-:Y:S01]  /*1a10*/  IMAD.WIDE.U32 R8, R19, 0x2, R214 ;  /* 0x0000000213087825 */ /* 0x000fe200078e00d6 */
[----:B------:R-:W-:Y:S01]  /*1a20*/  IADD3 R17, PT, PT, R18, UR9, RZ ;  /* 0x0000000912117c10 */ /* 0x000fe2000fffe0ff */
[----:B------:R-:W-:Y:S01]  /*1a30*/  UIADD3 UR8, UPT, UPT, UR8, 0x1, URZ ;  /* 0x0000000108087890 */ /* 0x000fe2000fffe0ff */
[----:B------:R-:W-:Y:S01]  /*1a40*/  LEA R22, R22, UR6, 0x1 ;  /* 0x0000000616167c11 */ /* 0x000fe2000f8e08ff */
[C---:B------:R-:W-:Y:S01]  /*1a50*/  VIADD R18, R16.reuse, 0xc00 ;  /* 0x00000c0010127836 */ /* 0x040fe20000000000 */
[----:B------:R-:W-:Y:S01]  /*1a60*/  LOP3.LUT R10, R207, 0x7ffffe00, R10, 0xf8, !PT ;  /* 0x7ffffe00cf0a7812 */ /* 0x000fe200078ef80a */
[----:B------:R-:W-:Y:S01]  /*1a70*/  VIADD R16, R16, 0xe00 ;  /* 0x00000e0010107836 */ /* 0x000fe20000000000 */
[----:B------:R1:W-:Y:S01]  /*1a80*/  LDGSTS.E.BYPASS.128 [R17], desc[UR12][R12.64] ;  /* 0x000000000c117fae */ /* 0x0003e2000b98180c */
[----:B------:R-:W-:Y:S01]  /*1a90*/  IMAD.WIDE.U32 R14, R21, 0x2, R214 ;  /* 0x00000002150e7825 */ /* 0x000fe200078e00d6 */
[----:B------:R-:W-:Y:S01]  /*1aa0*/  LEA R23, R10, UR6, 0x1 ;  /* 0x000000060a177c11 */ /* 0x000fe2000f8e08ff */
[----:B------:R-:W-:Y:S01]  /*1ab0*/  UISETP.NE.AND UP0, UPT, UR8, -0x3, UPT ;  /* 0xfffffffd0800788c */ /* 0x000fe2000bf05270 */
[C---:B------:R-:W-:Y:S01]  /*1ac0*/  LOP3.LUT R18, R207.reuse, 0x7ffffe00, R18, 0xf8, !PT ;  /* 0x7ffffe00cf127812 */ /* 0x040fe200078ef812 */
[----:B------:R-:W-:Y:S01]  /*1ad0*/  VIADD R19, R20, UR9 ;  /* 0x0000000914137c36 */ /* 0x000fe20008000000 */
[----:B------:R-:W-:Y:S01]  /*1ae0*/  LOP3.LUT R16, R207, 0x7ffffe00, R16, 0xf8, !PT ;  /* 0x7ffffe00cf107812 */ /* 0x000fe200078ef810 */
[----:B------:R-:W-:Y:S01]  /*1af0*/  VIADD R21, R22, UR9 ;  /* 0x0000000916157c36 */ /* 0x000fe20008000000 */
[----:B------:R-:W-:Y:S01]  /*1b00*/  IADD3 R23, PT, PT, R23, UR9, RZ ;  /* 0x0000000917177c10 */ /* 0x000fe2000fffe0ff */
[----:B------:R-:W-:Y:S01]  /*1b10*/  IMAD.WIDE.U32 R10, R25, 0x2, R214 ;  /* 0x00000002190a7825 */ /* 0x000fe200078e00d6 */
[----:B------:R2:W-:Y:S01]  /*1b20*/  LDGSTS.E.BYPASS.128 [R19], desc[UR12][R8.64] ;  /* 0x0000000008137fae */ /* 0x0005e2000b98180c */
[----:B------:R-:W-:Y:S01]  /*1b30*/  LEA R18, R18, UR6, 0x1 ;  /* 0x0000000612127c11 */ /* 0x000fe2000f8e08ff */
[----:B------:R-:W-:Y:S01]  /*1b40*/  UIADD3 UR5, UPT, UPT, UR5, 0x800, URZ ;  /* 0x0000080005057890 */ /* 0x000fe2000fffe0ff */
[----:B------:R-:W-:Y:S01]  /*1b50*/  VIADD R25, R195, 0x60 ;  /* 0x00000060c3197836 */ /* 0x000fe20000000000 */
[----:B------:R3:W-:Y:S01]  /*1b60*/  LDGSTS.E.BYPASS.128 [R21], desc[UR12][R14.64] ;  /* 0x000000000e157fae */ /* 0x0007e2000b98180c */
[----:B------:R-:W-:Y:S01]  /*1b70*/  IADD3 R27, PT, PT, R193, 0x60, RZ ;  /* 0x00000060c11b7810 */ /* 0x000fe20007ffe0ff */
[----:B-1----:R-:W-:Y:S01]  /*1b80*/  IMAD.WIDE.U32 R12, R192, 0x2, R212 ;  /* 0x00000002c00c7825 */ /* 0x002fe200078e00d4 */
[----:B------:R-:W-:Y:S01]  /*1b90*/  LEA R16, R16, UR6, 0x1 ;  /* 0x0000000610107c11 */ /* 0x000fe2000f8e08ff */
[----:B------:R1:W-:Y:S01]  /*1ba0*/  LDGSTS.E.BYPASS.128 [R23], desc[UR12][R10.64] ;  /* 0x000000000a177fae */ /* 0x0003e2000b98180c */
[----:B------:R-:W-:Y:S01]  /*1bb0*/  LEA R24, R24, UR15, 0x1 ;  /* 0x0000000f18187c11 */ /* 0x000fe2000f8e08ff */
[----:B------:R-:W-:Y:S01]  /*1bc0*/  IMAD R192, R3, 0x20, R192 ;  /* 0x0000002003c07824 */ /* 0x000fe200078e02c0 */
[----:B------:R-:W-:Y:S01]  /*1bd0*/  LEA R26, R26, UR15, 0x1 ;  /* 0x0000000f1a1a7c11 */ /* 0x000fe2000f8e08ff */
[--C-:B--2---:R-:W-:Y:S01]  /*1be0*/  IMAD.WIDE.U32 R8, R25, 0x2, R214.reuse ;  /* 0x0000000219087825 */ /* 0x104fe200078e00d6 */
[----:B------:R-:W-:Y:S01]  /*1bf0*/  LEA R28, R28, UR15, 0x1 ;  /* 0x0000000f1c1c7c11 */ /* 0x000fe2000f8e08ff */
[----:B------:R-:W2:Y:S01]  /*1c00*/  S2R R20, SR_LANEID ;  /* 0x0000000000147919 */ /* 0x000ea20000000000 */
[----:B------:R-:W-:Y:S01]  /*1c10*/  IADD3 R195, PT, PT, R195, 0x20, RZ ;  /* 0x00000020c3c37810 */ /* 0x000fe20007ffe0ff */
[----:B------:R-:W-:Y:S01]  /*1c20*/  VIADD R19, R18, UR9 ;  /* 0x0000000912137c36 */ /* 0x000fe20008000000 */
[----:B---3--:R-:W-:Y:S01]  /*1c30*/  LEA R14, R204, UR15, 0x1 ;  /* 0x0000000fcc0e7c11 */ /* 0x008fe2000f8e08ff */
[----:B------:R-:W-:Y:S01]  /*1c40*/  VIADD R25, R24, UR10 ;  /* 0x0000000a18197c36 */ /* 0x000fe20008000000 */
[----:B------:R-:W-:Y:S01]  /*1c50*/  IADD3 R21, PT, PT, R16, UR9, RZ ;  /* 0x0000000910157c10 */ /* 0x000fe2000fffe0ff */
[----:B-1----:R-:W-:Y:S01]  /*1c60*/  IMAD.WIDE.U32 R10, R27, 0x2, R214 ;  /* 0x000000021b0a7825 */ /* 0x002fe200078e00d6 */
[----:B------:R1:W-:Y:S01]  /*1c70*/  LDGSTS.E.BYPASS.128 [R19], desc[UR12][R8.64] ;  /* 0x0000000008137fae */ /* 0x0003e2000b98180c */
[----:B------:R-:W-:Y:S01]  /*1c80*/  IADD3 R27, PT, PT, R26, UR10, RZ ;  /* 0x0000000a1a1b7c10 */ /* 0x000fe2000fffe0ff */
[----:B------:R-:W-:Y:S01]  /*1c90*/  USHF.L.U32 UR9, UR14, 0xd, URZ ;  /* 0x0000000d0e097899 */ /* 0x000fe200080006ff */
[----:B------:R-:W-:Y:S01]  /*1ca0*/  VIADD R23, R14, UR10 ;  /* 0x0000000a0e177c36 */ /* 0x000fe20008000000 */
[----:B------:R2:W-:Y:S01]  /*1cb0*/  LDGSTS.E.BYPASS.128 [R21], desc[UR12][R10.64] ;  /* 0x000000000a157fae */ /* 0x0005e2000b98180c */
[--C-:B------:R-:W-:Y:S01]  /*1cc0*/  IMAD.WIDE.U32 R14, R198, 0x2, R212.reuse ;  /* 0x00000002c60e7825 */ /* 0x100fe200078e00d4 */
[----:B------:R-:W-:Y:S01]  /*1cd0*/  ULOP3.LUT UR9, UR9, 0x6000, URZ, 0xc0, !UPT ;  /* 0x0000600009097892 */ /* 0x000fe2000f8ec0ff */
[----:B------:R-:W-:Y:S01]  /*1ce0*/  IADD3 R200, PT, PT, R200, 0x20, RZ ;  /* 0x00000020c8c87810 */ /* 0x000fe20007ffe0ff */
[----:B------:R3:W-:Y:S01]  /*1cf0*/  LDGSTS.E.BYPASS.128 [R23], desc[UR12][R12.64] ;  /* 0x000000000c177fae */ /* 0x0007e2000b98180c */
[--C-:B------:R-:W-:Y:S01]  /*1d00*/  IMAD.WIDE.U32 R16, R196, 0x2, R212.reuse ;  /* 0x00000002c4107825 */ /* 0x100fe200078e00d4 */
[----:B------:R-:W-:Y:S01]  /*1d10*/  IADD3 R203, PT, PT, R203, 0x20, RZ ;  /* 0x00000020cbcb7810 */ /* 0x000fe20007ffe0ff */
[----:B------:R-:W-:Y:S01]  /*1d20*/  UIADD3 UR4, UPT, UPT, UR4, 0x1000, URZ ;  /* 0x0000100004047890 */ /* 0x000fe2000fffe0ff */
[----:B------:R-:W-:Y:S01]  /*1d30*/  BAR.SYNC.DEFER_BLOCKING 0x0 ;  /* 0x0000000000007b1d */ /* 0x000fe20000010000 */
[----:B-1----:R-:W-:Y:S01]  /*1d40*/  IMAD.WIDE.U32 R8, R194, 0x2, R212 ;  /* 0x00000002c2087825 */ /* 0x002fe200078e00d4 */
[----:B------:R-:W-:-:S03]  /*1d50*/  LEA R194, R3, R194, 0x5 ;  /* 0x000000c203c27211 */ /* 0x000fc600078e28ff */
[----:B------:R-:W-:Y:S01]  /*1d60*/  VIADD R19, R28, UR10 ;  /* 0x0000000a1c137c36 */ /* 0x000fe20008000000 */
[----:B------:R-:W-:Y:S01]  /*1d70*/  USHF.L.U32 UR10, UR14, 0xc, URZ ;  /* 0x0000000c0e0a7899 */ /* 0x000fe200080006ff */
[C---:B------:R-:W-:Y:S02]  /*1d80*/  IMAD R198, R3.reuse, 0x20, R198 ;  /* 0x0000002003c67824 */ /* 0x040fe400078e02c6 */
[----:B------:R-:W-:Y:S01]  /*1d90*/  IMAD R196, R3, 0x20, R196 ;  /* 0x0000002003c47824 */ /* 0x000fe200078e02c4 */
[----:B------:R-:W-:Y:S01]  /*1da0*/  ULOP3.LUT UR10, UR10, 0x3000, URZ, 0xc0, !UPT ;  /* 0x000030000a0a7892 */ /* 0x000fe2000f8ec0ff */
[----:B------:R-:W-:Y:S01]  /*1db0*/  VIADD R193, R193, 0x20 ;  /* 0x00000020c1c17836 */ /* 0x000fe20000000000 */
[--C-:B--2---:R-:W-:Y:S01]  /*1dc0*/  SHF.R.U32.HI R10, RZ, 0x3, R20.reuse ;  /* 0x00000003ff0a7819 */ /* 0x104fe20000011614 */
[----:B------:R-:W-:Y:S01]  /*1dd0*/  VIADD R197, R197, 0x20 ;  /* 0x00000020c5c57836 */ /* 0x000fe20000000000 */
[----:B------:R-:W-:Y:S01]  /*1de0*/  LOP3.LUT R11, R20, 0x7, RZ, 0xc0, !PT ;  /* 0x00000007140b7812 */ /* 0x000fe200078ec0ff */
[----:B------:R-:W-:Y:S01]  /*1df0*/  VIADD R199, R199, 0x20 ;  /* 0x00000020c7c77836 */ /* 0x000fe20000000000 */
[----:B---3--:R-:W-:Y:S01]  /*1e00*/  SHF.R.U32.HI R12, RZ, 0x4, R20 ;  /* 0x00000004ff0c7819 */ /* 0x008fe20000011614 */
[----:B------:R-:W-:-:S02]  /*1e10*/  IMAD.SHL.U32 R10, R10, 0x8, RZ ;  /* 0x000000080a0a7824 */ /* 0x000fc400078e00ff */
[----:B------:R-:W-:Y:S01]  /*1e20*/  VIADD R201, R201, 0x20 ;  /* 0x00000020c9c97836 */ /* 0x000fe20000000000 */
[----:B------:R-:W-:Y:S01]  /*1e30*/  SHF.L.U32 R12, R12, 0x3, RZ ;  /* 0x000000030c0c7819 */ /* 0x000fe200000006ff */
[----:B------:R-:W-:Y:S01]  /*1e40*/  VIADD R202, R202, 0x20 ;  /* 0x00000020caca7836 */ /* 0x000fe20000000000 */
[----:B------:R-:W-:Y:S01]  /*1e50*/  LOP3.LUT R11, R10, 0x8, R11, 0xe2, !PT ;  /* 0x000000080a0b7812 */ /* 0x000fe200078ee20b */
[----:B------:R-:W-:Y:S01]  /*1e60*/  @!PT LDS RZ, [RZ] ;  /* 0x00000000fffff984 */ /* 0x000fe20000000800 */
[----:B------:R-:W-:Y:S01]  /*1e70*/  @!PT LDS RZ, [RZ] ;  /* 0x00000000fffff984 */ /* 0x000fe20000000800 */
[----:B------:R-:W-:Y:S01]  /*1e80*/  @!PT LDS RZ, [RZ] ;  /* 0x00000000fffff984 */ /* 0x000fe20000000800 */
[----:B------:R1:W-:Y:S01]  /*1e90*/  LDGSTS.E.BYPASS.128 [R25], desc[UR12][R14.64] ;  /* 0x000000000e197fae */ /* 0x0003e2000b98180c */
[----:B------:R-:W-:Y:S03]  /*1ea0*/  BAR.SYNC.DEFER_BLOCKING 0x0 ;  /* 0x0000000000007b1d */ /* 0x000fe60000010000 */
[----:B------:R-:W-:Y:S01]  /*1eb0*/  IMAD R210, R11, 0x10, R12 ;  /* 0x000000100bd27824 */ /* 0x000fe200078e020c */
[----:B-1----:R-:W-:-:S05]  /*1ec0*/  LEA R25, R188, UR9, 0xc ;  /* 0x00000009bc197c11 */ /* 0x002fca000f8e60ff */
[----:B------:R-:W-:-:S04]  /*1ed0*/  VIADD R25, R25, UR6 ;  /* 0x0000000619197c36 */ /* 0x000fc80008000000 */
[C---:B------:R-:W-:Y:S02]  /*1ee0*/  IMAD.U32 R12, R210.reuse, 0x2, R25 ;  /* 0x00000002d20c7824 */ /* 0x040fe400078e0019 */
[----:B------:R-:W-:Y:S01]  /*1ef0*/  VIADD R211, R25, 0xe00 ;  /* 0x00000e0019d37836 */ /* 0x000fe20000000000 */
[----:B------:R-:W-:Y:S01]  /*1f00*/  @!PT LDS RZ, [RZ] ;  /* 0x00000000fffff984 */ /* 0x000fe20000000800 */
[----:B------:R-:W-:Y:S01]  /*1f10*/  @!PT LDS RZ, [RZ] ;  /* 0x00000000fffff984 */ /* 0x000fe20000000800 */
[----:B------:R-:W-:Y:S01]  /*1f20*/  @!PT LDS RZ, [RZ] ;  /* 0x00000000fffff984 */ /* 0x000fe20000000800 */
[----:B------:R1:W-:Y:S04]  /*1f30*/  LDGSTS.E.BYPASS.128 [R27], desc[UR12][R16.64] ;  /* 0x00000000101b7fae */ /* 0x0003e8000b98180c */
[----:B------:R-:W-:Y:S01]  /*1f40*/  LEA R211, R210, R211, 0x1 ;  /* 0x000000d3d2d37211 */ /* 0x000fe200078e08ff */
[----:B------:R-:W-:Y:S01]  /*1f50*/  BAR.SYNC.DEFER_BLOCKING 0x0 ;  /* 0x0000000000007b1d */ /* 0x000fe20000010000 */
[----:B-1----:R-:W-:Y:S02]  /*1f60*/  LEA R17, R183, UR10, 0xb ;  /* 0x0000000ab7117c11 */ /* 0x002fe4000f8e58ff */
[----:B------:R-:W-:-:S02]  /*1f70*/  IADD3 R27, PT, PT, R25, 0xa00, RZ ;  /* 0x00000a00191b7810 */ /* 0x000fc40007ffe0ff */
[----:B------:R-:W-:-:S03]  /*1f80*/  IADD3 R17, PT, PT, R17, UR15, RZ ;  /* 0x0000000f11117c10 */ /* 0x000fc6000fffe0ff */
[C---:B------:R-:W-:Y:S01]  /*1f90*/  IMAD.U32 R27, R210.reuse, 0x2, R27 ;  /* 0x00000002d21b7824 */ /* 0x040fe200078e001b */
[C---:B------:R-:W-:Y:S01]  /*1fa0*/  IADD3 R11, PT, PT, R17.reuse, 0x200, RZ ;  /* 0x00000200110b7810 */ /* 0x040fe20007ffe0ff */
[----:B------:R-:W-:Y:S02]  /*1fb0*/  VIADD R13, R17, 0x400 ;  /* 0x00000400110d7836 */ /* 0x000fe40000000000 */
[C---:B------:R-:W-:Y:S02]  /*1fc0*/  IMAD.U32 R172, R210.reuse, 0x2, R17 ;  /* 0x00000002d2ac7824 */ /* 0x040fe400078e0011 */
[C---:B------:R-:W-:Y:S02]  /*1fd0*/  IMAD.U32 R164, R210.reuse, 0x2, R11 ;  /* 0x00000002d2a47824 */ /* 0x040fe400078e000b */
[----:B------:R-:W-:Y:S01]  /*1fe0*/  IMAD.U32 R160, R210, 0x2, R13 ;  /* 0x00000002d2a07824 */ /* 0x000fe200078e000d */
[----:B------:R-:W-:Y:S01]  /*1ff0*/  @!PT LDS RZ, [RZ] ;  /* 0x00000000fffff984 */ /* 0x000fe20000000800 */
[----:B------:R-:W-:Y:S01]  /*2000*/  @!PT LDS RZ, [RZ] ;  /* 0x00000000fffff984 */ /* 0x000fe20000000800 */
[----:B------:R-:W-:Y:S01]  /*2010*/  @!PT LDS RZ, [RZ] ;  /* 0x00000000fffff984 */ /* 0x000fe20000000800 */
[----:B------:R1:W-:Y:S01]  /*2020*/  LDGSTS.E.BYPASS.128 [R19], desc[UR12][R8.64] ;  /* 0x0000000008137fae */ /* 0x0003e2000b98180c */
[----:B------:R-:W-:Y:S01]  /*2030*/  BAR.SYNC.DEFER_BLOCKING 0x0 ;  /* 0x0000000000007b1d */ /* 0x000fe20000010000 */
[----:B-1----:R-:W-:Y:S01]  /*2040*/  VIADD R9, R25, 0x400 ;  /* 0x0000040019097836 */ /* 0x002fe20000000000 */
[----:B------:R-:W-:-:S03]  /*2050*/  IADD3 R19, PT, PT, R17, 0x600, RZ ;  /* 0x0000060011137810 */ /* 0x000fc60007ffe0ff */
[C---:B------:R-:W-:Y:S01]  /*2060*/  IMAD.U32 R9, R210.reuse, 0x2, R9 ;  /* 0x00000002d2097824 */ /* 0x040fe200078e0009 */
[----:B------:R-:W-:Y:S01]  /*2070*/  LEA R28, R210, R19, 0x1 ;  /* 0x00000013d21c7211 */ /* 0x000fe200078e08ff */
[----:B------:R-:W-:-:S05]  /*2080*/  VIADD R19, R25, 0x800 ;  /* 0x0000080019137836 */ /* 0x000fca0000000000 */
[----:B------:R-:W-:Y:S01]  /*2090*/  LEA R19, R210, R19, 0x1 ;  /* 0x00000013d2137211 */ /* 0x000fe200078e08ff */
[----:B------:R-:W0:Y:S01]  /*20a0*/  LDGDEPBAR ;  /* 0x00000000000079af */ /* 0x000e220000000000 */
[----:B------:R-:W-:-:S04]  /*20b0*/  DEPBAR.LE SB0, 0x3 ;  /* 0x000080c00000791a */ /* 0x000fc80000000000 */
[----:B------:R-:W-:Y:S04]  /*20c0*/  LDSM.16.MT88.4 R172, [R172] ;  /* 0x00000000acac783b */ /* 0x000fe80000004200 */
[----:B------:R-:W-:Y:S04]  /*20d0*/  LDSM.16.MT88.4 R164, [R164] ;  /* 0x00000000a4a4783b */ /* 0x000fe80000004200 */
[----:B------:R-:W-:Y:S04]  /*20e0*/  LDSM.16.MT88.4 R160, [R160] ;  /* 0x00000000a0a0783b */ /* 0x000fe80000004200 */
[----:B------:R-:W-:Y:S04]  /*20f0*/  LDSM.16.MT88.4 R28, [R28] ;  /* 0x000000001c1c783b */ /* 0x000fe80000004200 */
[----:B------:R-:W1:Y:S04]  /*2100*/  LDSM.16.M88.4 R8, [R9] ;  /* 0x000000000908783b */ /* 0x000e680000000200 */
[----:B------:R-:W2:Y:S04]  /*2110*/  LDSM.16.M88.4 R12, [R12] ;  /* 0x000000000c0c783b */ /* 0x000ea80000000200 */
[----:B------:R3:W4:Y:S02]  /*2120*/  LDSM.16.M88.4 R32, [R19] ;  /* 0x000000001320783b */ /* 0x0007240000000200 */
[----:B---3--:R-:W-:Y:S01]  /*2130*/  IADD3 R19, PT, PT, R17, 0xc00, RZ ;  /* 0x00000c0011137810 */ /* 0x008fe20007ffe0ff */
[C---:B-1----:R-:W-:Y:S08]  /*2140*/  HMMA.16816.F32 R124, R8.reuse, R172, R124 ;  /* 0x000000ac087c723c */ /* 0x042ff0000000187c */
[C---:B------:R-:W-:Y:S08]  /*2150*/  HMMA.16816.F32 R120, R8.reuse, R174, R120 ;  /* 0x000000ae0878723c */ /* 0x040ff00000001878 */
[C---:B------:R-:W-:Y:S08]  /*2160*/  HMMA.16816.F32 R116, R8.reuse, R164, R116 ;  /* 0x000000a40874723c */ /* 0x040ff00000001874 */
[C---:B------:R-:W-:Y:S08]  /*2170*/  HMMA.16816.F32 R112, R8.reuse, R166, R112 ;  /* 0x000000a60870723c */ /* 0x040ff00000001870 */
[C---:B------:R-:W-:Y:S08]  /*2180*/  HMMA.16816.F32 R108, R8.reuse, R160, R108 ;  /* 0x000000a0086c723c */ /* 0x040ff0000000186c */
[C---:B------:R-:W-:Y:S08]  /*2190*/  HMMA.16816.F32 R104, R8.reuse, R162, R104 ;  /* 0x000000a20868723c */ /* 0x040ff00000001868 */
[C---:B------:R-:W-:Y:S08]  /*21a0*/  HMMA.16816.F32 R100, R8.reuse, R28, R100 ;  /* 0x0000001c0864723c */ /* 0x040ff00000001864 */
[----:B------:R-:W-:Y:S01]  /*21b0*/  HMMA.16816.F32 R96, R8, R30, R96 ;  /* 0x0000001e0860723c */ /* 0x000fe20000001860 */
[----:B------:R-:W-:-:S02]  /*21c0*/  VIADD R9, R25, 0xc00 ;  /* 0x00000c0019097836 */ /* 0x000fc40000000000 */
[C---:B------:R-:W-:Y:S02]  /*21d0*/  VIADD R11, R25.reuse, 0x200 ;  /* 0x00000200190b7836 */ /* 0x040fe40000000000 */
[C---:B------:R-:W-:Y:S02]  /*21e0*/  IMAD.U32 R184, R210.reuse, 0x2, R9 ;  /* 0x00000002d2b87824 */ /* 0x040fe400078e0009 */
[----:B------:R-:W-:Y:S01]  /*21f0*/  VIADD R9, R25, 0x600 ;  /* 0x0000060019097836 */ /* 0x000fe20000000000 */
[C---:B--2---:R-:W-:Y:S01]  /*2200*/  HMMA.16816.F32 R156, R12.reuse, R172, R156 ;  /* 0x000000ac0c9c723c */ /* 0x044fe2000000189c */
[C---:B------:R-:W-:Y:S02]  /*2210*/  LEA R176, R210.reuse, R11, 0x1 ;  /* 0x0000000bd2b07211 */ /* 0x040fe400078e08ff */
[----:B------:R-:W1:Y:S01]  /*2220*/  LDSM.16.M88.4 R184, [R184] ;  /* 0x00000000b8b8783b */ /* 0x000e620000000200 */
[C---:B------:R-:W-:Y:S01]  /*2230*/  IMAD.U32 R168, R210.reuse, 0x2, R9 ;  /* 0x00000002d2a87824 */ /* 0x040fe200078e0009 */
[----:B------:R-:W-:Y:S03]  /*2240*/  BAR.SYNC.DEFER_BLOCKING 0x0 ;  /* 0x0000000000007b1d */ /* 0x000fe60000010000 */
[C---:B------:R-:W-:Y:S08]  /*2250*/  HMMA.16816.F32 R152, R12.reuse, R174, R152 ;  /* 0x000000ae0c98723c */ /* 0x040ff00000001898 */
[C---:B------:R-:W-:Y:S08]  /*2260*/  HMMA.16816.F32 R148, R12.reuse, R164, R148 ;  /* 0x000000a40c94723c */ /* 0x040ff00000001894 */
[C---:B------:R-:W-:Y:S01]  /*2270*/  HMMA.16816.F32 R144, R12.reuse, R166, R144 ;  /* 0x000000a60c90723c */ /* 0x040fe20000001890 */
[----:B------:R-:W-:Y:S07]  /*2280*/  LDSM.16.M88.4 R176, [R176] ;  /* 0x00000000b0b0783b */ /* 0x000fee0000000200 */
[C---:B------:R-:W-:Y:S01]  /*2290*/  HMMA.16816.F32 R140, R12.reuse, R160, R140 ;  /* 0x000000a00c8c723c */ /* 0x040fe2000000188c */
[----:B------:R-:W-:Y:S04]  /*22a0*/  LDSM.16.M88.4 R168, [R168] ;  /* 0x00000000a8a8783b */ /* 0x000fe80000000200 */
[----:B------:R-:W-:Y:S03]  /*22b0*/  LDSM.16.M88.4 R24, [R27] ;  /* 0x000000001b18783b */ /* 0x000fe60000000200 */
[C---:B------:R-:W-:Y:S08]  /*22c0*/  HMMA.16816.F32 R136, R12.reuse, R162, R136 ;  /* 0x000000a20c88723c */ /* 0x040ff00000001888 */
[C---:B------:R-:W-:Y:S08]  /*22d0*/  HMMA.16816.F32 R132, R12.reuse, R28, R132 ;  /* 0x0000001c0c84723c */ /* 0x040ff00000001884 */
[----:B------:R-:W-:Y:S01]  /*22e0*/  HMMA.16816.F32 R128, R12, R30, R128 ;  /* 0x0000001e0c80723c */ /* 0x000fe20000001880 */
[C---:B------:R-:W-:Y:S01]  /*22f0*/  IADD3 R13, PT, PT, R17.reuse, 0x800, RZ ;  /* 0x00000800110d7810 */ /* 0x040fe20007ffe0ff */
[C---:B------:R-:W-:Y:S01]  /*2300*/  VIADD R15, R17.reuse, 0xa00 ;  /* 0x00000a00110f7836 */ /* 0x040fe20000000000 */
[----:B------:R-:W-:Y:S01]  /*2310*/  LEA R12, R210, R19, 0x1 ;  /* 0x00000013d20c7211 */ /* 0x000fe200078e08ff */
[----:B------:R-:W-:-:S02]  /*2320*/  VIADD R17, R17, 0xe00 ;  /* 0x00000e0011117836 */ /* 0x000fc40000000000 */
[C---:B------:R-:W-:Y:S02]  /*2330*/  IMAD.U32 R20, R210.reuse, 0x2, R13 ;  /* 0x00000002d2147824 */ /* 0x040fe400078e000d */
[C---:B------:R-:W-:Y:S01]  /*2340*/  IMAD.U32 R16, R210.reuse, 0x2, R15 ;  /* 0x00000002d2107824 */ /* 0x040fe200078e000f */
[C---:B----4-:R-:W-:Y:S01]  /*2350*/  HMMA.16816.F32 R92, R32.reuse, R172, R92 ;  /* 0x000000ac205c723c */ /* 0x050fe2000000185c */
[----:B------:R-:W-:Y:S01]  /*2360*/  IMAD.U32 R8, R210, 0x2, R17 ;  /* 0x00000002d2087824 */ /* 0x000fe200078e0011 */
[----:B------:R-:W-:Y:S04]  /*2370*/  LDSM.16.MT88.4 R12, [R12] ;  /* 0x000000000c0c783b */ /* 0x000fe80000004200 */
[----:B------:R-:W2:Y:S02]  /*2380*/  LDSM.16.MT88.4 R20, [R20] ;  /* 0x000000001414783b */ /* 0x000ea40000004200 */
[C---:B------:R-:W-:Y:S02]  /*2390*/  HMMA.16816.F32 R88, R32.reuse, R174, R88 ;  /* 0x000000ae2058723c */ /* 0x040fe40000001858 */
[----:B------:R-:W3:Y:S04]  /*23a0*/  LDSM.16.MT88.4 R16, [R16] ;  /* 0x000000001010783b */ /* 0x000ee80000004200 */
[----:B------:R-:W4:Y:S02]  /*23b0*/  LDSM.16.MT88.4 R8, [R8] ;  /* 0x000000000808783b */ /* 0x000f240000004200 */
[C---:B------:R-:W-:Y:S08]  /*23c0*/  HMMA.16816.F32 R84, R32.reuse, R164, R84 ;  /* 0x000000a42054723c */ /* 0x040ff00000001854 */
[C---:B------:R-:W-:Y:S08]  /*23d0*/  HMMA.16816.F32 R80, R32.reuse, R166, R80 ;  /* 0x000000a62050723c */ /* 0x040ff00000001850 */
[C---:B------:R-:W-:Y:S08]  /*23e0*/  HMMA.16816.F32 R76, R32.reuse, R160, R76 ;  /* 0x000000a0204c723c */ /* 0x040ff0000000184c */
[C---:B------:R-:W-:Y:S08]  /*23f0*/  HMMA.16816.F32 R72, R32.reuse, R162, R72 ;  /* 0x000000a22048723c */ /* 0x040ff00000001848 */
[C---:B------:R-:W-:Y:S08]  /*2400*/  HMMA.16816.F32 R68, R32.reuse, R28, R68 ;  /* 0x0000001c2044723c */ /* 0x040ff00000001844 */
[----:B------:R-:W-:Y:S01]  /*2410*/  HMMA.16816.F32 R64, R32, R30, R64 ;  /* 0x0000001e2040723c */ /* 0x000fe20000001840 */
[----:B------:R-:W5:Y:S07]  /*2420*/  LDSM.16.M88.4 R32, [R211] ;  /* 0x00000000d320783b */ /* 0x000f6e0000000200 */
[C---:B-1----:R-:W-:Y:S08]  /*2430*/  HMMA.16816.F32 R36, R184.reuse, R172, R36 ;  /* 0x000000acb824723c */ /* 0x042ff00000001824 */
[C---:B------:R-:W-:Y:S08]  /*2440*/  HMMA.16816.F32 R40, R184.reuse, R174, R40 ;  /* 0x000000aeb828723c */ /* 0x040ff00000001828 */
[C---:B------:R-:W-:Y:S08]  /*2450*/  HMMA.16816.F32 R44, R184.reuse, R164, R44 ;  /* 0x000000a4b82c723c */ /* 0x040ff0000000182c */
[C---:B------:R-:W-:Y:S08]  /*2460*/  HMMA.16816.F32 R48, R184.reuse, R166, R48 ;  /* 0x000000a6b830723c */ /* 0x040ff00000001830 */
[C---:B------:R-:W-:Y:S08]  /*2470*/  HMMA.16816.F32 R52, R184.reuse, R160, R52 ;  /* 0x000000a0b834723c */ /* 0x040ff00000001834 */
[C---:B------:R-:W-:Y:S08]  /*2480*/  HMMA.16816.F32 R56, R184.reuse, R162, R56 ;  /* 0x000000a2b838723c */ /* 0x040ff00000001838 */
[C---:B------:R-:W-:Y:S08]  /*2490*/  HMMA.16816.F32 R60, R184.reuse, R28, R60 ;  /* 0x0000001cb83c723c */ /* 0x040ff0000000183c */
[----:B------:R-:W-:Y:S08]  /*24a0*/  HMMA.16816.F32 R4, R184, R30, R4 ;  /* 0x0000001eb804723c */ /* 0x000ff00000001804 */
[C---:B--2---:R-:W-:Y:S08]  /*24b0*/  HMMA.16816.F32 R156, R176.reuse, R20, R156 ;  /* 0x00000014b09c723c */ /* 0x044ff0000000189c */
[C---:B------:R-:W-:Y:S08]  /*24c0*/  HMMA.16816.F32 R152, R176.reuse, R22, R152 ;  /* 0x00000016b098723c */ /* 0x040ff00000001898 */
[C---:B---3--:R-:W-:Y:S08]  /*24d0*/  HMMA.16816.F32 R148, R176.reuse, R16, R148 ;  /* 0x00000010b094723c */ /* 0x048ff00000001894 */
[C---:B------:R-:W-:Y:S08]  /*24e0*/  HMMA.16816.F32 R144, R176.reuse, R18, R144 ;  /* 0x00000012b090723c */ /* 0x040ff00000001890 */
[C---:B------:R-:W-:Y:S08]  /*24f0*/  HMMA.16816.F32 R140, R176.reuse, R12, R140 ;  /* 0x0000000cb08c723c */ /* 0x040ff0000000188c */
[C---:B------:R-:W-:Y:S08]  /*2500*/  HMMA.16816.F32 R136, R176.reuse, R14, R136 ;  /* 0x0000000eb088723c */ /* 0x040ff00000001888 */
[C---:B----4-:R-:W-:Y:S08]  /*2510*/  HMMA.16816.F32 R132, R176.reuse, R8, R132 ;  /* 0x00000008b084723c */ /* 0x050ff00000001884 */
[----:B------:R-:W-:Y:S08]  /*2520*/  HMMA.16816.F32 R128, R176, R10, R128 ;  /* 0x0000000ab080723c */ /* 0x000ff00000001880 */
[C---:B------:R-:W-:Y:S08]  /*2530*/  HMMA.16816.F32 R124, R168.reuse, R20, R124 ;  /* 0x00000014a87c723c */ /* 0x040ff0000000187c */
[C---:B------:R-:W-:Y:S08]  /*2540*/  HMMA.16816.F32 R120, R168.reuse, R22, R120 ;  /* 0x00000016a878723c */ /* 0x040ff00000001878 */
[C---:B------:R-:W-:Y:S08]  /*2550*/  HMMA.16816.F32 R116, R168.reuse, R16, R116 ;  /* 0x00000010a874723c */ /* 0x040ff00000001874 */
[C---:B------:R-:W-:Y:S08]  /*2560*/  HMMA.16816.F32 R112, R168.reuse, R18, R112 ;  /* 0x00000012a870723c */ /* 0x040ff00000001870 */
[C---:B------:R-:W-:Y:S08]  /*2570*/  HMMA.16816.F32 R108, R168.reuse, R12, R108 ;  /* 0x0000000ca86c723c */ /* 0x040ff0000000186c */
[C---:B------:R-:W-:Y:S08]  /*2580*/  HMMA.16816.F32 R104, R168.reuse, R14, R104 ;  /* 0x0000000ea868723c */ /* 0x040ff00000001868 */
[C---:B------:R-:W-:Y:S08]  /*2590*/  HMMA.16816.F32 R100, R168.reuse, R8, R100 ;  /* 0x00000008a864723c */ /* 0x040ff00000001864 */
        /* <DEDUP_REMOVED lines=9> */
[C---:B-----5:R-:W-:Y:S08]  /*2630*/  HMMA.16816.F32 R36, R32.reuse, R20, R36 ;  /* 0x000000142024723c */ /* 0x060ff00000001824 */
[C---:B------:R-:W-:Y:S08]  /*2640*/  HMMA.16816.F32 R40, R32.reuse, R22, R40 ;  /* 0x000000162028723c */ /* 0x040ff00000001828 */
[C---:B------:R-:W-:Y:S08]  /*2650*/  HMMA.16816.F32 R44, R32.reuse, R16, R44 ;  /* 0x00000010202c723c */ /* 0x040ff0000000182c */
[C---:B------:R-:W-:Y:S08]  /*2660*/  HMMA.16816.F32 R48, R32.reuse, R18, R48 ;  /* 0x000000122030723c */ /* 0x040ff00000001830 */
[C---:B------:R-:W-:Y:S08]  /*2670*/  HMMA.16816.F32 R52, R32.reuse, R12, R52 ;  /* 0x0000000c2034723c */ /* 0x040ff00000001834 */
[C---:B------:R-:W-:Y:S08]  /*2680*/  HMMA.16816.F32 R56, R32.reuse, R14, R56 ;  /* 0x0000000e2038723c */ /* 0x040ff00000001838 */
[C---:B------:R-:W-:Y:S08]  /*2690*/  HMMA.16816.F32 R60, R32.reuse, R8, R60 ;  /* 0x00000008203c723c */ /* 0x040ff0000000183c */
[----:B------:R-:W-:Y:S01]  /*26a0*/  HMMA.16816.F32 R4, R32, R10, R4 ;  /* 0x0000000a2004723c */ /* 0x000fe20000001804 */
[----:B------:R-:W-:Y:S08]  /*26b0*/  BAR.SYNC.DEFER_BLOCKING 0x0 ;  /* 0x0000000000007b1d */ /* 0x000ff00000010000 */
[----:B------:R-:W-:Y:S06]  /*26c0*/  BAR.SYNC.DEFER_BLOCKING 0x0 ;  /* 0x0000000000007b1d */ /* 0x000fec0000010000 */
[----:B------:R-:W-:Y:S05]  /*26d0*/  BRA.U UP0, `(.L_x_1) ;  /* 0xffffffed00fc7547 */ /* 0x000fea000b83ffff */
.L_x_0:
[----:B------:R-:W-:Y:S01]  /*26e0*/  IADD3 R17, PT, PT, R191, 0x800, RZ ;  /* 0x00000800bf117810 */ /* 0x000fe20007ffe0ff */
[----:B------:R-:W-:Y:S01]  /*26f0*/  VIADD R13, R189, 0x400 ;  /* 0x00000400bd0d7836 */ /* 0x000fe20000000000 */
[----:B------:R-:W-:Y:S01]  /*2700*/  IADD3 R9, PT, PT, R191, 0x400, RZ ;  /* 0x00000400bf097810 */ /* 0x000fe20007ffe0ff */
[----:B------:R-:W-:Y:S01]  /*2710*/  VIADD R11, R189, 0x200 ;  /* 0x00000200bd0b7836 */ /* 0x000fe20000000000 */
[----:B------:R-:W-:-:S04]  /*2720*/  DEPBAR.LE SB0, 0x2 ;  /* 0x000080800000791a */ /* 0x000fc80000000000 */
[C---:B------:R-:W-:Y:S01]  /*2730*/  IMAD.U32 R28, R0.reuse, 0x2, R17 ;  /* 0x00000002001c7824 */ /* 0x040fe200078e0011 */
[C---:B------:R-:W-:Y:S01]  /*2740*/  LEA R13, R0.reuse, R13, 0x1 ;  /* 0x0000000d000d7211 */ /* 0x040fe200078e08ff */
[----:B------:R-:W-:Y:S01]  /*2750*/  VIADD R15, R189, 0x600 ;  /* 0x00000600bd0f7836 */ /* 0x000fe20000000000 */
[----:B------:R-:W-:Y:S01]  /*2760*/  LDSM.16.MT88.4 R24, [R181] ;  /* 0x00000000b518783b */ /* 0x000fe20000004200 */
[C---:B------:R-:W-:Y:S01]  /*2770*/  VIADD R17, R191.reuse, 0xc00 ;  /* 0x00000c00bf117836 */ /* 0x040fe20000000000 */
[----:B------:R-:W-:Y:S01]  /*2780*/  UIADD3 UR4, UPT, UPT, UR7, -0x2, URZ ;  /* 0xfffffffe07047890 */ /* 0x000fe2000fffe0ff */
[C---:B------:R-:W-:Y:S01]  /*2790*/  IMAD.U32 R20, R0.reuse, 0x2, R11 ;  /* 0x0000000200147824 */ /* 0x040fe200078e000b */
[----:B------:R-:W1:Y:S01]  /*27a0*/  LDSM.16.M88.4 R28, [R28] ;  /* 0x000000001c1c783b */ /* 0x000e620000000200 */
[C---:B------:R-:W-:Y:S01]  /*27b0*/  IMAD.U32 R8, R0.reuse, 0x2, R15 ;  /* 0x0000000200087824 */ /* 0x040fe200078e000f */
[C---:B------:R-:W-:Y:S01]  /*27c0*/  LEA R17, R0.reuse, R17, 0x1 ;  /* 0x0000001100117211 */ /* 0x040fe200078e08ff */
[----:B------:R-:W-:Y:S01]  /*27d0*/  IMAD.U32 R32, R0, 0x2, R9 ;  /* 0x0000000200207824 */ /* 0x000fe200078e0009 */
[----:B------:R-:W-:Y:S01]  /*27e0*/  LDSM.16.MT88.4 R12, [R13] ;  /* 0x000000000d0c783b */ /* 0x000fe20000004200 */
[----:B------:R-:W-:Y:S01]  /*27f0*/  VIADD R169, R191, 0xa00 ;  /* 0x00000a00bfa97836 */ /* 0x000fe20000000000 */
[----:B------:R-:W-:-:S02]  /*2800*/  ULEA.HI UR5, UR4, UR4, URZ, 0x2 ;  /* 0x0000000404057291 */ /* 0x000fc4000f8f10ff */
[----:B------:R-:W2:Y:S01]  /*2810*/  LDSM.16.MT88.4 R20, [R20] ;  /* 0x000000001414783b */ /* 0x000ea20000004200 */
[----:B------:R-:W-:Y:S01]  /*2820*/  IMAD.U32 R169, R0, 0x2, R169 ;  /* 0x0000000200a97824 */ /* 0x000fe200078e00a9 */
[----:B------:R-:W-:Y:S02]  /*2830*/  ULOP3.LUT UR5, UR5, 0xfffffffc, URZ, 0xc0, !UPT ;  /* 0xfffffffc05057892 */ /* 0x000fe4000f8ec0ff */
[----:B------:R-:W3:Y:S01]  /*2840*/  LDSM.16.MT88.4 R8, [R8] ;  /* 0x000000000808783b */ /* 0x000ee20000004200 */
[----:B------:R-:W-:Y:S02]  /*2850*/  UIADD3 UR7, UPT, UPT, UR7, -0x1, URZ ;  /* 0xffffffff07077890 */ /* 0x000fe4000fffe0ff */
[----:B------:R-:W-:Y:S01]  /*2860*/  UIADD3 UR5, UPT, UPT, UR4, -UR5, URZ ;  /* 0x8000000504057290 */ /* 0x000fe2000fffe0ff */
[----:B------:R-:W4:Y:S01]  /*2870*/  LDSM.16.M88.4 R160, [R180] ;  /* 0x00000000b4a0783b */ /* 0x000f220000000200 */
[----:B------:R-:W5:Y:S03]  /*2880*/  LDCU UR8, c[0x0][0x384] ;  /* 0x00007080ff0877ac */ /* 0x000f660008000800 */
[----:B------:R-:W5:Y:S01]  /*2890*/  LDSM.16.M88.4 R32, [R32] ;  /* 0x000000002020783b */ /* 0x000f620000000200 */
[----:B------:R-:W-:-:S02]  /*28a0*/  ULEA UR4, UR5, UR11, 0xc ;  /* 0x0000000b05047291 */ /* 0x000fc4000f8e60ff */
[----:B------:R-:W-:Y:S01]  /*28b0*/  ULEA UR5, UR5, UR6, 0xd ;  /* 0x0000000605057291 */ /* 0x000fe2000f8e68ff */
[----:B------:R-:W5:Y:S01]  /*28c0*/  LDSM.16.M88.4 R16, [R17] ;  /* 0x000000001110783b */ /* 0x000f620000000200 */
[----:B------:R-:W5:Y:S01]  /*28d0*/  LDCU UR9, c[0x0][0x384] ;  /* 0x00007080ff0977ac */ /* 0x000f620008000800 */
[----:B------:R-:W-:Y:S06]  /*28e0*/  BAR.SYNC.DEFER_BLOCKING 0x0 ;  /* 0x0000000000007b1d */ /* 0x000fec0000010000 */
[----:B------:R-:W5:Y:S01]  /*28f0*/  LDCU UR10, c[0x0][0x384] ;  /* 0x00007080ff0a77ac */ /* 0x000f620008000800 */
[C---:B-1----:R-:W-:Y:S08]  /*2900*/  HMMA.16816.F32 R92, R28.reuse, R24, R92 ;  /* 0x000000181c5c723c */ /* 0x042ff0000000185c */
[C---:B------:R-:W-:Y:S01]  /*2910*/  HMMA.16816.F32 R88, R28.reuse, R26, R88 ;  /* 0x0000001a1c58723c */ /* 0x040fe20000001858 */
[----:B------:R-:W-:Y:S07]  /*2920*/  LDSM.16.M88.4 R168, [R169] ;  /* 0x00000000a9a8783b */ /* 0x000fee0000000200 */
[C---:B--2---:R-:W-:Y:S08]  /*2930*/  HMMA.16816.F32 R84, R28.reuse, R20, R84 ;  /* 0x000000141c54723c */ /* 0x044ff00000001854 */
[C---:B------:R-:W-:Y:S08]  /*2940*/  HMMA.16816.F32 R80, R28.reuse, R22, R80 ;  /* 0x000000161c50723c */ /* 0x040ff00000001850 */
[C---:B------:R-:W-:Y:S08]  /*2950*/  HMMA.16816.F32 R76, R28.reuse, R12, R76 ;  /* 0x0000000c1c4c723c */ /* 0x040ff0000000184c */
[C---:B------:R-:W-:Y:S08]  /*2960*/  HMMA.16816.F32 R72, R28.reuse, R14, R72 ;  /* 0x0000000e1c48723c */ /* 0x040ff00000001848 */
[----:B---3--:R-:W-:Y:S08]  /*2970*/  HMMA.16816.F32 R68, R28, R8, R68 ;  /* 0x000000081c44723c */ /* 0x008ff00000001844 */
[C---:B----4-:R-:W-:Y:S08]  /*2980*/  HMMA.16816.F32 R156, R160.reuse, R24, R156 ;  /* 0x00000018a09c723c */ /* 0x050ff0000000189c */
[C---:B------:R-:W-:Y:S08]  /*2990*/  HMMA.16816.F32 R152, R160.reuse, R26, R152 ;  /* 0x0000001aa098723c */ /* 0x040ff00000001898 */
[----:B------:R-:W-:Y:S08]  /*29a0*/  HMMA.16816.F32 R148, R160, R20, R148 ;  /* 0x00000014a094723c */ /* 0x000ff00000001894 */
[C---:B-----5:R-:W-:Y:S08]  /*29b0*/  HMMA.16816.F32 R124, R32.reuse, R24, R124 ;  /* 0x00000018207c723c */ /* 0x060ff0000000187c */
[C---:B------:R-:W-:Y:S08]  /*29c0*/  HMMA.16816.F32 R120, R32.reuse, R26, R120 ;  /* 0x0000001a2078723c */ /* 0x040ff00000001878 */
[----:B------:R-:W-:Y:S08]  /*29d0*/  HMMA.16816.F32 R116, R32, R20, R116 ;  /* 0x000000142074723c */ /* 0x000ff00000001874 */
[----:B------:R-:W-:Y:S01]  /*29e0*/  HMMA.16816.F32 R28, R28, R10, R64 ;  /* 0x0000000a1c1c723c */ /* 0x000fe20000001840 */
[C---:B------:R-:W-:Y:S01]  /*29f0*/  IADD3 R65, PT, PT, R189.reuse, 0xa00, RZ ;  /* 0x00000a00bd417810 */ /* 0x040fe20007ffe0ff */
[----:B------:R-:W-:-:S03]  /*2a00*/  VIADD R67, R189, 0xc00 ;  /* 0x00000c00bd437836 */ /* 0x000fc60000000000 */
[----:B------:R-:W-:-:S03]  /*2a10*/  LEA R65, R0, R65, 0x1 ;  /* 0x0000004100417211 */ /* 0x000fc600078e08ff */
[----:B------:R-:W-:Y:S01]  /*2a20*/  HMMA.16816.F32 R36, R16, R24, R36 ;  /* 0x000000181024723c */ /* 0x000fe20000001824 */
[----:B------:R-:W-:Y:S01]  /*2a30*/  IADD3 R25, PT, PT, R191, 0x600, RZ ;  /* 0x00000600bf197810 */ /* 0x000fe20007ffe0ff */
[C---:B------:R-:W-:Y:S02]  /*2a40*/  IMAD.U32 R24, R0.reuse, 0x2, R67 ;  /* 0x0000000200187824 */ /* 0x040fe400078e0043 */
[----:B------:R-:W-:Y:S01]  /*2a50*/  LDSM.16.MT88.4 R64, [R65] ;  /* 0x000000004140783b */ /* 0x000fe20000004200 */
[----:B------:R-:W-:-:S03]  /*2a60*/  LEA R164, R0, R25, 0x1 ;  /* 0x0000001900a47211 */ /* 0x000fc600078e08ff */
[C---:B------:R-:W-:Y:S01]  /*2a70*/  HMMA.16816.F32 R40, R16.reuse, R26, R40 ;  /* 0x0000001a1028723c */ /* 0x040fe20000001828 */
[C---:B------:R-:W-:Y:S02]  /*2a80*/  VIADD R27, R189.reuse, 0x800 ;  /* 0x00000800bd1b7836 */ /* 0x040fe40000000000 */
[----:B------:R-:W-:Y:S01]  /*2a90*/  VIADD R189, R189, 0xe00 ;  /* 0x00000e00bdbd7836 */ /* 0x000fe20000000000 */
[----:B------:R-:W-:Y:S04]  /*2aa0*/  LDSM.16.M88.4 R164, [R164] ;  /* 0x00000000a4a4783b */ /* 0x000fe80000000200 */
[----:B------:R-:W-:Y:S01]  /*2ab0*/  HMMA.16816.F32 R44, R16, R20, R44 ;  /* 0x00000014102c723c */ /* 0x000fe2000000182c */
[C---:B------:R-:W-:Y:S01]  /*2ac0*/  VIADD R21, R191.reuse, 0x200 ;  /* 0x00000200bf157836 */ /* 0x040fe20000000000 */
[----:B------:R-:W-:Y:S01]  /*2ad0*/  IADD3 R191, PT, PT, R191, 0xe00, RZ ;  /* 0x00000e00bfbf7810 */ /* 0x000fe20007ffe0ff */
[----:B------:R-:W-:-:S05]  /*2ae0*/  IMAD.U32 R20, R0, 0x2, R189 ;  /* 0x0000000200147824 */ /* 0x000fca00078e00bd */
[C---:B------:R-:W-:Y:S08]  /*2af0*/  HMMA.16816.F32 R112, R32.reuse, R22, R112 ;  /* 0x000000162070723c */ /* 0x040ff00000001870 */
[C---:B------:R-:W-:Y:S08]  /*2b00*/  HMMA.16816.F32 R108, R32.reuse, R12, R108 ;  /* 0x0000000c206c723c */ /* 0x040ff0000000186c */
[C---:B------:R-:W-:Y:S08]  /*2b10*/  HMMA.16816.F32 R104, R32.reuse, R14, R104 ;  /* 0x0000000e2068723c */ /* 0x040ff00000001868 */
[C---:B------:R-:W-:Y:S08]  /*2b20*/  HMMA.16816.F32 R100, R32.reuse, R8, R100 ;  /* 0x000000082064723c */ /* 0x040ff00000001864 */
[----:B------:R-:W-:Y:S01]  /*2b30*/  HMMA.16816.F32 R32, R32, R10, R96 ;  /* 0x0000000a2020723c */ /* 0x000fe20000001860 */
[----:B------:R-:W-:-:S02]  /*2b40*/  IMAD.U32 R96, R0, 0x2, R27 ;  /* 0x0000000200607824 */ /* 0x000fc400078e001b */
[----:B------:R-:W-:Y:S04]  /*2b50*/  LDSM.16.MT88.4 R24, [R24] ;  /* 0x000000001818783b */ /* 0x000fe80000004200 */
[----:B------:R-:W1:Y:S01]  /*2b60*/  LDSM.16.MT88.4 R96, [R96] ;  /* 0x000000006060783b */ /* 0x000e620000004200 */
[C---:B------:R-:W-:Y:S08]  /*2b70*/  HMMA.16816.F32 R144, R160.reuse, R22, R144 ;  /* 0x00000016a090723c */ /* 0x040ff00000001890 */
[C---:B------:R-:W-:Y:S08]  /*2b80*/  HMMA.16816.F32 R140, R160.reuse, R12, R140 ;  /* 0x0000000ca08c723c */ /* 0x040ff0000000188c */
[C---:B------:R-:W-:Y:S08]  /*2b90*/  HMMA.16816.F32 R136, R160.reuse, R14, R136 ;  /* 0x0000000ea088723c */ /* 0x040ff00000001888 */
[C---:B------:R-:W-:Y:S08]  /*2ba0*/  HMMA.16816.F32 R132, R160.reuse, R8, R132 ;  /* 0x00000008a084723c */ /* 0x040ff00000001884 */
[----:B------:R-:W-:Y:S01]  /*2bb0*/  HMMA.16816.F32 R128, R160, R10, R128 ;  /* 0x0000000aa080723c */ /* 0x000fe20000001880 */
[----:B------:R-:W-:-:S06]  /*2bc0*/  IMAD.U32 R160, R0, 0x2, R21 ;  /* 0x0000000200a07824 */ /* 0x000fcc00078e0015 */
[----:B------:R-:W-:Y:S01]  /*2bd0*/  LDSM.16.M88.4 R160, [R160] ;  /* 0x00000000a0a0783b */ /* 0x000fe20000000200 */
[----:B------:R-:W-:Y:S01]  /*2be0*/  HMMA.16816.F32 R52, R16, R12, R52 ;  /* 0x0000000c1034723c */ /* 0x000fe20000001834 */
[----:B------:R-:W-:-:S07]  /*2bf0*/  IMAD.U32 R12, R0, 0x2, R191 ;  /* 0x00000002000c7824 */ /* 0x000fce00078e00bf */
[C---:B------:R-:W-:Y:S01]  /*2c00*/  HMMA.16816.F32 R48, R16.reuse, R22, R48 ;  /* 0x000000161030723c */ /* 0x040fe20000001830 */
[----:B------:R-:W2:Y:S07]  /*2c10*/  LDSM.16.MT88.4 R20, [R20] ;  /* 0x000000001414783b */ /* 0x000eae0000004200 */
[C---:B------:R-:W-:Y:S01]  /*2c20*/  HMMA.16816.F32 R56, R16.reuse, R14, R56 ;  /* 0x0000000e1038723c */ /* 0x040fe20000001838 */
[----:B------:R-:W3:Y:S07]  /*2c30*/  LDSM.16.M88.4 R12, [R12] ;  /* 0x000000000c0c783b */ /* 0x000eee0000000200 */
[----:B------:R-:W-:Y:S08]  /*2c40*/  HMMA.16816.F32 R60, R16, R8, R60 ;  /* 0x00000008103c723c */ /* 0x000ff0000000183c */
[C---:B-1----:R-:W-:Y:S08]  /*2c50*/  HMMA.16816.F32 R124, R164.reuse, R96, R124 ;  /* 0x00000060a47c723c */ /* 0x042ff0000000187c */
[C---:B------:R-:W-:Y:S08]  /*2c60*/  HMMA.16816.F32 R120, R164.reuse, R98, R120 ;  /* 0x00000062a478723c */ /* 0x040ff00000001878 */
[C---:B------:R-:W-:Y:S08]  /*2c70*/  HMMA.16816.F32 R116, R164.reuse, R64, R116 ;  /* 0x00000040a474723c */ /* 0x040ff00000001874 */
[C---:B------:R-:W-:Y:S08]  /*2c80*/  HMMA.16816.F32 R112, R164.reuse, R66, R112 ;  /* 0x00000042a470723c */ /* 0x040ff00000001870 */
[C---:B------:R-:W-:Y:S08]  /*2c90*/  HMMA.16816.F32 R108, R164.reuse, R24, R108 ;  /* 0x00000018a46c723c */ /* 0x040ff0000000186c */
[C---:B------:R-:W-:Y:S08]  /*2ca0*/  HMMA.16816.F32 R104, R164.reuse, R26, R104 ;  /* 0x0000001aa468723c */ /* 0x040ff00000001868 */
[C---:B--2---:R-:W-:Y:S08]  /*2cb0*/  HMMA.16816.F32 R100, R164.reuse, R20, R100 ;  /* 0x00000014a464723c */ /* 0x044ff00000001864 */
[----:B------:R-:W-:Y:S01]  /*2cc0*/  HMMA.16816.F32 R32, R164, R22, R32 ;  /* 0x00000016a420723c */ /* 0x000fe20000001820 */
[----:B------:R-:W-:Y:S01]  /*2cd0*/  LEA R165, R183, UR4, 0xb ;  /* 0x00000004b7a57c11 */ /* 0x000fe2000f8e58ff */
[----:B------:R-:W-:-:S03]  /*2ce0*/  ULEA.HI UR4, UR7, UR7, URZ, 0x2 ;  /* 0x0000000707047291 */ /* 0x000fc6000f8f10ff */
[C---:B------:R-:W-:Y:S01]  /*2cf0*/  IADD3 R9, PT, PT, R165.reuse, 0x200, RZ ;  /* 0x00000200a5097810 */ /* 0x040fe20007ffe0ff */
[C---:B------:R-:W-:Y:S01]  /*2d00*/  VIADD R175, R165.reuse, 0xc00 ;  /* 0x00000c00a5af7836 */ /* 0x040fe20000000000 */
[C---:B------:R-:W-:Y:S01]  /*2d10*/  IADD3 R173, PT, PT, R165.reuse, 0xa00, RZ ;  /* 0x00000a00a5ad7810 */ /* 0x040fe20007ffe0ff */
[----:B------:R-:W-:Y:S01]  /*2d20*/  HMMA.16816.F32 R4, R16, R10, R4 ;  /* 0x0000000a1004723c */ /* 0x000fe20000001804 */
[C---:B------:R-:W-:Y:S01]  /*2d30*/  LEA R9, R0.reuse, R9, 0x1 ;  /* 0x0000000900097211 */ /* 0x040fe200078e08ff */
[C---:B------:R-:W-:Y:S01]  /*2d40*/  IMAD.U32 R16, R0.reuse, 0x2, R165 ;  /* 0x0000000200107824 */ /* 0x040fe200078e00a5 */
[----:B------:R-:W-:Y:S01]  /*2d50*/  IADD3 R181, PT, PT, R165, 0xe00, RZ ;  /* 0x00000e00a5b57810 */ /* 0x000fe20007ffe0ff */
[----:B------:R-:W-:Y:S01]  /*2d60*/  ULOP3.LUT UR4, UR4, 0xfffffffc, URZ, 0xc0, !UPT ;  /* 0xfffffffc04047892 */ /* 0x000fe2000f8ec0ff */
[----:B------:R-:W-:-:S03]  /*2d70*/  IMAD.U32 R175, R0, 0x2, R175 ;  /* 0x0000000200af7824 */ /* 0x000fc600078e00af */
[-C--:B------:R-:W-:Y:S01]  /*2d80*/  HMMA.16816.F32 R156, R160, R96.reuse, R156 ;  /* 0x00000060a09c723c */ /* 0x080fe2000000189c */
[----:B------:R-:W-:Y:S01]  /*2d90*/  UIADD3 UR4, UPT, UPT, UR7, -UR4, URZ ;  /* 0x8000000407047290 */ /* 0x000fe2000fffe0ff */
[----:B------:R-:W1:Y:S06]  /*2da0*/  LDCU UR7, c[0x0][0x384] ;  /* 0x00007080ff0777ac */ /* 0x000e6c0008000800 */
[-C--:B------:R-:W-:Y:S08]  /*2db0*/  HMMA.16816.F32 R92, R168, R96.reuse, R92 ;  /* 0x00000060a85c723c */ /* 0x080ff0000000185c */
[----:B---3--:R-:W-:Y:S01]  /*2dc0*/  HMMA.16816.F32 R36, R12, R96, R36 ;  /* 0x000000600c24723c */ /* 0x008fe20000001824 */
[----:B------:R-:W-:Y:S01]  /*2dd0*/  VIADD R97, R190, UR5 ;  /* 0x00000005be617c36 */ /* 0x000fe20008000000 */
[----:B------:R-:W-:-:S02]  /*2de0*/  ULEA UR5, UR4, UR6, 0xd ;  /* 0x0000000604057291 */ /* 0x000fc4000f8e68ff */
[----:B------:R-:W-:-:S04]  /*2df0*/  ULEA UR4, UR4, UR11, 0xc ;  /* 0x0000000b04047291 */ /* 0x000fc8000f8e60ff */
[----:B------:R-:W-:Y:S02]  /*2e00*/  HMMA.16816.F32 R132, R160, R20, R132 ;  /* 0x00000014a084723c */ /* 0x000fe40000001884 */
[C---:B------:R-:W-:Y:S01]  /*2e10*/  LEA R189, R183.reuse, UR4, 0xb ;  /* 0x00000004b7bd7c11 */ /* 0x040fe2000f8e58ff */
[----:B------:R-:W-:-:S04]  /*2e20*/  IMAD R183, R183, 0x400, R190 ;  /* 0x00000400b7b77824 */ /* 0x000fc800078e02be */
[----:B------:R-:W2:Y:S01]  /*2e30*/  LDCU UR4, c[0x0][0x384] ;  /* 0x00007080ff0477ac */ /* 0x000ea20008000800 */
[----:B------:R-:W-:Y:S01]  /*2e40*/  HMMA.16816.F32 R68, R168, R20, R68 ;  /* 0x00000014a844723c */ /* 0x000fe20000001844 */
[----:B------:R-:W-:-:S07]  /*2e50*/  LEA R183, R183, UR6, 0x2 ;  /* 0x00000006b7b77c11 */ /* 0x000fce000f8e10ff */
[----:B------:R-:W-:Y:S01]  /*2e60*/  HMMA.16816.F32 R60, R12, R20, R60 ;  /* 0x000000140c3c723c */ /* 0x000fe2000000183c */
[----:B------:R-:W-:-:S05]  /*2e70*/  IADD3 R21, PT, PT, R165, 0x600, RZ ;  /* 0x00000600a5157810 */ /* 0x000fca0007ffe0ff */
[----:B------:R-:W-:Y:S02]  /*2e80*/  IMAD.U32 R96, R0, 0x2, R21 ;  /* 0x0000000200607824 */ /* 0x000fe400078e0015 */
[----:B------:R-:W-:Y:S01]  /*2e90*/  HMMA.16816.F32 R152, R160, R98, R152 ;  /* 0x00000062a098723c */ /* 0x000fe20000001898 */
[----:B------:R-:W-:-:S05]  /*2ea0*/  VIADD R21, R97, 0x400 ;  /* 0x0000040061157836 */ /* 0x000fca0000000000 */
[----:B------:R-:W-:Y:S02]  /*2eb0*/  LEA R21, R0, R21, 0x1 ;  /* 0x0000001500157211 */ /* 0x000fe400078e08ff */
[-C--:B------:R-:W-:Y:S08]  /*2ec0*/  HMMA.16816.F32 R88, R168, R98.reuse, R88 ;  /* 0x00000062a858723c */ /* 0x080ff00000001858 */
[----:B------:R-:W-:Y:S01]  /*2ed0*/  HMMA.16816.F32 R40, R12, R98, R40 ;  /* 0x000000620c28723c */ /* 0x000fe20000001828 */
[----:B------:R-:W-:-:S07]  /*2ee0*/  VIADD R99, R97, 0x800 ;  /* 0x0000080061637836 */ /* 0x000fce0000000000 */
[C---:B------:R-:W-:Y:S08]  /*2ef0*/  HMMA.16816.F32 R148, R160.reuse, R64, R148 ;  /* 0x00000040a094723c */ /* 0x040ff00000001894 */
[C---:B------:R-:W-:Y:S08]  /*2f00*/  HMMA.16816.F32 R144, R160.reuse, R66, R144 ;  /* 0x00000042a090723c */ /* 0x040ff00000001890 */
[C---:B------:R-:W-:Y:S08]  /*2f10*/  HMMA.16816.F32 R140, R160.reuse, R24, R140 ;  /* 0x00000018a08c723c */ /* 0x040ff0000000188c */
[C---:B------:R-:W-:Y:S08]  /*2f20*/  HMMA.16816.F32 R136, R160.reuse, R26, R136 ;  /* 0x0000001aa088723c */ /* 0x040ff00000001888 */
[----:B------:R-:W-:Y:S01]  /*2f30*/  HMMA.16816.F32 R128, R160, R22, R128 ;  /* 0x00000016a080723c */ /* 0x000fe20000001880 */
[----:B------:R-:W-:Y:S01]  /*2f40*/  IMAD.U32 R160, R0, 0x2, R99 ;  /* 0x0000000200a07824 */ /* 0x000fe200078e0063 */
[----:B------:R-:W-:-:S05]  /*2f50*/  IADD3 R99, PT, PT, R97, 0xc00, RZ ;  /* 0x00000c0061637810 */ /* 0x000fca0007ffe0ff */
[----:B------:R-:W-:Y:S01]  /*2f60*/  IMAD.U32 R164, R0, 0x2, R99 ;  /* 0x0000000200a47824 */ /* 0x000fe200078e0063 */
[----:B------:R-:W-:Y:S01]  /*2f70*/  HMMA.16816.F32 R84, R168, R64, R84 ;  /* 0x00000040a854723c */ /* 0x000fe20000001854 */
[----:B------:R-:W-:-:S04]  /*2f80*/  VIADD R99, R97, 0x600 ;  /* 0x0000060061637836 */ /* 0x000fc80000000000 */
[----:B------:R-:W-:-:S03]  /*2f90*/  IMAD.U32 R99, R0, 0x2, R99 ;  /* 0x0000000200637824 */ /* 0x000fc600078e0063 */
[----:B------:R-:W-:Y:S01]  /*2fa0*/  HMMA.16816.F32 R44, R12, R64, R44 ;  /* 0x000000400c2c723c */ /* 0x000fe2000000182c */
[----:B------:R-:W-:-:S07]  /*2fb0*/  IMAD.U32 R64, R0, 0x2, R97 ;  /* 0x0000000200407824 */ /* 0x000fce00078e0061 */
[C---:B------:R-:W-:Y:S08]  /*2fc0*/  HMMA.16816.F32 R80, R168.reuse, R66, R80 ;  /* 0x00000042a850723c */ /* 0x040ff00000001850 */
[C---:B------:R-:W-:Y:S08]  /*2fd0*/  HMMA.16816.F32 R76, R168.reuse, R24, R76 ;  /* 0x00000018a84c723c */ /* 0x040ff0000000184c */
[C---:B------:R-:W-:Y:S08]  /*2fe0*/  HMMA.16816.F32 R72, R168.reuse, R26, R72 ;  /* 0x0000001aa848723c */ /* 0x040ff00000001848 */
[----:B------:R-:W-:Y:S01]  /*2ff0*/  HMMA.16816.F32 R28, R168, R22, R28 ;  /* 0x00000016a81c723c */ /* 0x000fe2000000181c */
[----:B------:R-:W-:Y:S01]  /*3000*/  VIADD R171, R165, 0x800 ;  /* 0x00000800a5ab7836 */ /* 0x000fe20000000000 */
[----:B------:R-:W-:Y:S01]  /*3010*/  LEA R168, R0, R181, 0x1 ;  /* 0x000000b500a87211 */ /* 0x000fe200078e08ff */
[----:B------:R-:W-:Y:S01]  /*3020*/  VIADD R169, R97, 0x200 ;  /* 0x0000020061a97836 */ /* 0x000fe20000000000 */
[----:B------:R-:W-:Y:S01]  /*3030*/  IADD3 R181, PT, PT, R190, UR5, RZ ;  /* 0x00000005beb57c10 */ /* 0x000fe2000fffe0ff */
[----:B------:R-:W3:Y:S01]  /*3040*/  LDCU UR5, c[0x0][0x384] ;  /* 0x00007080ff0577ac */ /* 0x000ee20008000800 */
[----:B------:R-:W-:Y:S01]  /*3050*/  LEA R184, R0, R171, 0x1 ;  /* 0x000000ab00b87211 */ /* 0x000fe200078e08ff */
[----:B------:R-:W-:Y:S01]  /*3060*/  BAR.SYNC.DEFER_BLOCKING 0x0 ;  /* 0x0000000000007b1d */ /* 0x000fe20000010000 */
[----:B------:R-:W-:Y:S01]  /*3070*/  HMMA.16816.F32 R52, R12, R24, R52 ;  /* 0x000000180c34723c */ /* 0x000fe20000001834 */
[----:B------:R-:W-:-:S02]  /*3080*/  VIADD R25, R165, 0x400 ;  /* 0x00000400a5197836 */ /* 0x000fc40000000000 */
[C---:B------:R-:W-:Y:S02]  /*3090*/  IMAD.U32 R192, R0.reuse, 0x2, R169 ;  /* 0x0000000200c07824 */ /* 0x040fe400078e00a9 */
[C---:B------:R-:W-:Y:S02]  /*30a0*/  IMAD.U32 R25, R0.reuse, 0x2, R25 ;  /* 0x0000000200197824 */ /* 0x040fe400078e0019 */
[----:B------:R-:W-:Y:S01]  /*30b0*/  VIADD R191, R181, 0x800 ;  /* 0x00000800b5bf7836 */ /* 0x000fe20000000000 */
[----:B------:R-:W-:Y:S04]  /*30c0*/  HMMA.16816.F32 R48, R12, R66, R48 ;  /* 0x000000420c30723c */ /* 0x000fe80000001830 */
[----:B------:R-:W-:-:S04]  /*30d0*/  LEA R191, R0, R191, 0x1 ;  /* 0x000000bf00bf7211 */ /* 0x000fc800078e08ff */
[C---:B------:R-:W-:Y:S01]  /*30e0*/  HMMA.16816.F32 R4, R12.reuse, R22, R4 ;  /* 0x000000160c04723c */ /* 0x040fe20000001804 */
[----:B------:R-:W-:Y:S07]  /*30f0*/  BAR.SYNC.DEFER_BLOCKING 0x0 ;  /* 0x0000000000007b1d */ /* 0x000fee0000010000 */
[----:B------:R-:W-:Y:S01]  /*3100*/  HMMA.16816.F32 R56, R12, R26, R56 ;  /* 0x0000001a0c38723c */ /* 0x000fe20000001838 */
[----:B------:R-:W-:-:S04]  /*3110*/  DEPBAR.LE SB0, 0x1 ;  /* 0x000080400000791a */ /* 0x000fc80000000000 */
[----:B------:R-:W-:Y:S04]  /*3120*/  LDSM.16.M88.4 R64, [R64] ;  /* 0x000000004040783b */ /* 0x000fe80000000200 */
[----:B------:R-:W4:Y:S04]  /*3130*/  LDSM.16.MT88.4 R8, [R9] ;  /* 0x000000000908783b */ /* 0x000f280000004200 */
[----:B------:R-:W5:Y:S04]  /*3140*/  LDSM.16.M88.4 R20, [R21] ;  /* 0x000000001514783b */ /* 0x000f680000000200 */
[----:B------:R-:W1:Y:S04]  /*3150*/  LDSM.16.M88.4 R160, [R160] ;  /* 0x00000000a0a0783b */ /* 0x000e680000000200 */
[----:B------:R-:W2:Y:S04]  /*3160*/  LDSM.16.M88.4 R164, [R164] ;  /* 0x00000000a4a4783b */ /* 0x000ea80000000200 */
[----:B------:R3:W2:Y:S04]  /*3170*/  LDSM.16.MT88.4 R12, [R96] ;  /* 0x00000000600c783b */ /* 0x0006a80000004200 */
[----:B------:R-:W-:Y:S04]  /*3180*/  LDSM.16.MT88.4 R16, [R16] ;  /* 0x000000001010783b */ /* 0x000fe80000004200 */
[----:B------:R-:W2:Y:S01]  /*3190*/  LDSM.16.MT88.4 R24, [R25] ;  /* 0x000000001918783b */ /* 0x000ea20000004200 */
[----:B---3--:R-:W-:Y:S01]  /*31a0*/  IMAD.U32 R96, R0, 0x2, R173 ;  /* 0x0000000200607824 */ /* 0x008fe200078e00ad */
[----:B------:R-:W-:Y:S01]  /*31b0*/  BAR.SYNC.DEFER_BLOCKING 0x0 ;  /* 0x0000000000007b1d */ /* 0x000fe20000010000 */
[-C--:B----4-:R-:W-:Y:S08]  /*31c0*/  HMMA.16816.F32 R148, R64, R8.reuse, R148 ;  /* 0x000000084094723c */ /* 0x090ff00000001894 */
[-C--:B-----5:R-:W-:Y:S01]  /*31d0*/  HMMA.16816.F32 R116, R20, R8.reuse, R116 ;  /* 0x000000081474723c */ /* 0x0a0fe20000001874 */
[----:B------:R-:W-:Y:S07]  /*31e0*/  LDSM.16.M88.4 R192, [R192] ;  /* 0x00000000c0c0783b */ /* 0x000fee0000000200 */
[-C--:B-1----:R-:W-:Y:S01]  /*31f0*/  HMMA.16816.F32 R84, R160, R8.reuse, R84 ;  /* 0x00000008a054723c */ /* 0x082fe20000001854 */
[----:B------:R-:W-:Y:S04]  /*3200*/  LDSM.16.MT88.4 R184, [R184] ;  /* 0x00000000b8b8783b */ /* 0x000fe80000004200 */
[----:B------:R-:W-:Y:S03]  /*3210*/  LDSM.16.MT88.4 R172, [R175] ;  /* 0x00000000afac783b */ /* 0x000fe60000004200 */
[----:B--2---:R-:W-:Y:S01]  /*3220*/  HMMA.16816.F32 R44, R164, R8, R44 ;  /* 0x00000008a42c723c */ /* 0x004fe2000000182c */
[C---:B------:R-:W-:Y:S01]  /*3230*/  VIADD R9, R97.reuse, 0xa00 ;  /* 0x00000a0061097836 */ /* 0x040fe20000000000 */
[----:B------:R-:W-:Y:S01]  /*3240*/  LDSM.16.MT88.4 R168, [R168] ;  /* 0x00000000a8a8783b */ /* 0x000fe20000004200 */
[----:B------:R-:W-:-:S02]  /*3250*/  VIADD R97, R97, 0xe00 ;  /* 0x00000e0061617836 */ /* 0x000fc40000000000 */
[----:B------:R-:W-:-:S03]  /*3260*/  IMAD.U32 R9, R0, 0x2, R9 ;  /* 0x0000000200097824 */ /* 0x000fc600078e0009 */
[C---:B------:R-:W-:Y:S01]  /*3270*/  HMMA.16816.F32 R176, R64.reuse, R12, R132 ;  /* 0x0000000c40b0723c */ /* 0x040fe20000001884 */
[----:B------:R1:W-:Y:S07]  /*3280*/  LDSM.16.MT88.4 R132, [R96] ;  /* 0x000000006084783b */ /* 0x0003ee0000004200 */
[----:B------:R-:W-:Y:S08]  /*3290*/  HMMA.16816.F32 R128, R64, R14, R128 ;  /* 0x0000000e4080723c */ /* 0x000ff00000001880 */
[C---:B------:R-:W-:Y:S08]  /*32a0*/  HMMA.16816.F32 R100, R20.reuse, R12, R100 ;  /* 0x0000000c1464723c */ /* 0x040ff00000001864 */
[----:B------:R-:W-:Y:S08]  /*32b0*/  HMMA.16816.F32 R32, R20, R14, R32 ;  /* 0x0000000e1420723c */ /* 0x000ff00000001820 */
[C---:B------:R-:W-:Y:S08]  /*32c0*/  HMMA.16816.F32 R68, R160.reuse, R12, R68 ;  /* 0x0000000ca044723c */ /* 0x040ff00000001844 */
[----:B------:R-:W-:Y:S08]  /*32d0*/  HMMA.16816.F32 R28, R160, R14, R28 ;  /* 0x0000000ea01c723c */ /* 0x000ff0000000181c */
[----:B------:R-:W-:Y:S01]  /*32e0*/  HMMA.16816.F32 R60, R164, R12, R60 ;  /* 0x0000000ca43c723c */ /* 0x000fe2000000183c */
[----:B------:R-:W-:-:S02]  /*32f0*/  VIADD R13, R189, 0x200 ;  /* 0x00000200bd0d7836 */ /* 0x000fc40000000000 */
[----:B------:R-:W-:-:S05]  /*3300*/  IMAD.U32 R12, R0, 0x2, R97 ;  /* 0x00000002000c7824 */ /* 0x000fca00078e0061 */
[----:B------:R-:W-:Y:S01]  /*3310*/  HMMA.16816.F32 R4, R164, R14, R4 ;  /* 0x0000000ea404723c */ /* 0x000fe20000001804 */
[----:B------:R-:W-:-:S07]  /*3320*/  IADD3 R15, PT, PT, R189, 0x400, RZ ;  /* 0x00000400bd0f7810 */ /* 0x000fce0007ffe0ff */
[----:B------:R-:W-:Y:S08]  /*3330*/  HMMA.16816.F32 R140, R64, R24, R140 ;  /* 0x00000018408c723c */ /* 0x000ff0000000188c */
[C---:B------:R-:W-:Y:S08]  /*3340*/  HMMA.16816.F32 R124, R20.reuse, R16, R124 ;  /* 0x00000010147c723c */ /* 0x040ff0000000187c */
[C---:B------:R-:W-:Y:S08]  /*3350*/  HMMA.16816.F32 R120, R20.reuse, R18, R120 ;  /* 0x000000121478723c */ /* 0x040ff00000001878 */
[C---:B------:R-:W-:Y:S08]  /*3360*/  HMMA.16816.F32 R112, R20.reuse, R10, R112 ;  /* 0x0000000a1470723c */ /* 0x040ff00000001870 */
[C---:B------:R-:W-:Y:S08]  /*3370*/  HMMA.16816.F32 R108, R20.reuse, R24, R108 ;  /* 0x00000018146c723c */ /* 0x040ff0000000186c */
[----:B------:R-:W-:Y:S01]  /*3380*/  HMMA.16816.F32 R104, R20, R26, R104 ;  /* 0x0000001a1468723c */ /* 0x000fe20000001868 */
[----:B------:R-:W-:-:S02]  /*3390*/  IMAD.U32 R20, R0, 0x2, R13 ;  /* 0x0000000200147824 */ /* 0x000fc400078e000d */
[----:B------:R-:W-:-:S05]  /*33a0*/  VIADD R21, R189, 0x600 ;  /* 0x00000600bd157836 */ /* 0x000fca0000000000 */
[----:B------:R-:W-:Y:S01]  /*33b0*/  HMMA.16816.F32 R76, R160, R24, R76 ;  /* 0x00000018a04c723c */ /* 0x000fe2000000184c */
[----:B-1----:R-:W-:-:S07]  /*33c0*/  LEA R96, R0, R21, 0x1 ;  /* 0x0000001500607211 */ /* 0x002fce00078e08ff */
[----:B------:R-:W-:Y:S01]  /*33d0*/  HMMA.16816.F32 R52, R164, R24, R52 ;  /* 0x00000018a434723c */ /* 0x000fe20000001834 */
[C---:B------:R-:W-:Y:S01]  /*33e0*/  IMAD.U32 R24, R0.reuse, 0x2, R15 ;  /* 0x0000000200187824 */ /* 0x040fe200078e000f */
[----:B------:R-:W-:Y:S01]  /*33f0*/  IADD3 R25, PT, PT, R181, 0x400, RZ ;  /* 0x00000400b5197810 */ /* 0x000fe20007ffe0ff */
[----:B------:R-:W-:Y:S05]  /*3400*/  LDSM.16.M88.4 R12, [R12] ;  /* 0x000000000c0c783b */ /* 0x000fea0000000200 */
[C---:B------:R-:W-:Y:S08]  /*3410*/  HMMA.16816.F32 R156, R64.reuse, R16, R156 ;  /* 0x00000010409c723c */ /* 0x040ff0000000189c */
[C---:B------:R-:W-:Y:S08]  /*3420*/  HMMA.16816.F32 R152, R64.reuse, R18, R152 ;  /* 0x000000124098723c */ /* 0x040ff00000001898 */
[C---:B------:R-:W-:Y:S08]  /*3430*/  HMMA.16816.F32 R144, R64.reuse, R10, R144 ;  /* 0x0000000a4090723c */ /* 0x040ff00000001890 */
[----:B------:R-:W-:Y:S01]  /*3440*/  HMMA.16816.F32 R136, R64, R26, R136 ;  /* 0x0000001a4088723c */ /* 0x000fe20000001888 */
[----:B------:R-:W-:Y:S07]  /*3450*/  LDSM.16.M88.4 R64, [R99] ;  /* 0x000000006340783b */ /* 0x000fee0000000200 */
[-C--:B------:R-:W-:Y:S08]  /*3460*/  HMMA.16816.F32 R80, R160, R10.reuse, R80 ;  /* 0x0000000aa050723c */ /* 0x080ff00000001850 */
[----:B------:R-:W-:Y:S01]  /*3470*/  HMMA.16816.F32 R48, R164, R10, R48 ;  /* 0x0000000aa430723c */ /* 0x000fe20000001830 */
[----:B------:R-:W1:Y:S07]  /*3480*/  LDSM.16.M88.4 R8, [R9] ;  /* 0x000000000908783b */ /* 0x000e6e0000000200 */
[C---:B------:R-:W-:Y:S08]  /*3490*/  HMMA.16816.F32 R92, R160.reuse, R16, R92 ;  /* 0x00000010a05c723c */ /* 0x040ff0000000185c */
[C---:B------:R-:W-:Y:S08]  /*34a0*/  HMMA.16816.F32 R88, R160.reuse, R18, R88 ;  /* 0x00000012a058723c */ /* 0x040ff00000001858 */
[----:B------:R-:W-:Y:S01]  /*34b0*/  HMMA.16816.F32 R72, R160, R26, R72 ;  /* 0x0000001aa048723c */ /* 0x000fe20000001848 */
[----:B------:R-:W-:-:S07]  /*34c0*/  LEA R160, R0, R181, 0x1 ;  /* 0x000000b500a07211 */ /* 0x000fce00078e08ff */
[----:B------:R-:W-:Y:S01]  /*34d0*/  HMMA.16816.F32 R36, R164, R16, R36 ;  /* 0x00000010a424723c */ /* 0x000fe20000001824 */
[----:B------:R-:W-:-:S07]  /*34e0*/  IMAD.U32 R16, R0, 0x2, R189 ;  /* 0x0000000200107824 */ /* 0x000fce00078e00bd */
[C---:B------:R-:W-:Y:S08]  /*34f0*/  HMMA.16816.F32 R40, R164.reuse, R18, R40 ;  /* 0x00000012a428723c */ /* 0x040ff00000001828 */
[----:B------:R-:W-:Y:S01]  /*3500*/  HMMA.16816.F32 R56, R164, R26, R56 ;  /* 0x0000001aa438723c */ /* 0x000fe20000001838 */
[----:B------:R-:W-:-:S07]  /*3510*/  IMAD.U32 R164, R0, 0x2, R25 ;  /* 0x0000000200a47824 */ /* 0x000fce00078e0019 */
        /* <DEDUP_REMOVED lines=8> */
[----:B------:R-:W-:-:S04]  /*35a0*/  VIADD R9, R181, 0xc00 ;  /* 0x00000c00b5097836 */ /* 0x000fc80000000000 */
[----:B------:R-:W-:-:S03]  /*35b0*/  IMAD.U32 R9, R0, 0x2, R9 ;  /* 0x0000000200097824 */ /* 0x000fc600078e0009 */
        /* <DEDUP_REMOVED lines=16> */
[----:B------:R-:W-:Y:S01]  /*36c0*/  HMMA.16816.F32 R36, R12, R184, R36 ;  /* 0x000000b80c24723c */ /* 0x000fe20000001824 */
[----:B------:R-:W-:-:S05]  /*36d0*/  IADD3 R185, PT, PT, R181, 0xa00, RZ ;  /* 0x00000a00b5b97810 */ /* 0x000fca0007ffe0ff */
[----:B------:R-:W-:Y:S02]  /*36e0*/  IMAD.U32 R185, R0, 0x2, R185 ;  /* 0x0000000200b97824 */ /* 0x000fe400078e00b9 */
[C---:B------:R-:W-:Y:S01]  /*36f0*/  HMMA.16816.F32 R40, R12.reuse, R186, R40 ;  /* 0x000000ba0c28723c */ /* 0x040fe20000001828 */
[----:B------:R-:W-:Y:S07]  /*3700*/  BAR.SYNC.DEFER_BLOCKING 0x0 ;  /* 0x0000000000007b1d */ /* 0x000fee0000010000 */
[----:B------:R-:W-:Y:S01]  /*3710*/  HMMA.16816.F32 R44, R12, R132, R44 ;  /* 0x000000840c2c723c */ /* 0x000fe2000000182c */
[----:B------:R-:W-:-:S07]  /*3720*/  IADD3 R133, PT, PT, R189, 0x800, RZ ;  /* 0x00000800bd857810 */ /* 0x000fce0007ffe0ff */
[----:B------:R-:W-:Y:S01]  /*3730*/  HMMA.16816.F32 R48, R12, R134, R48 ;  /* 0x000000860c30723c */ /* 0x000fe20000001830 */
[----:B------:R-:W-:-:S07]  /*3740*/  VIADD R135, R189, 0xa00 ;  /* 0x00000a00bd877836 */ /* 0x000fce0000000000 */
[C---:B------:R-:W-:Y:S01]  /*3750*/  HMMA.16816.F32 R52, R12.reuse, R172, R52 ;  /* 0x000000ac0c34723c */ /* 0x040fe20000001834 */
[----:B------:R-:W-:Y:S07]  /*3760*/  BAR.SYNC.DEFER_BLOCKING 0x0 ;  /* 0x0000000000007b1d */ /* 0x000fee0000010000 */
[C---:B------:R-:W-:Y:S08]  /*3770*/  HMMA.16816.F32 R56, R12.reuse, R174, R56 ;  /* 0x000000ae0c38723c */ /* 0x040ff00000001838 */
[C---:B------:R-:W-:Y:S08]  /*3780*/  HMMA.16816.F32 R60, R12.reuse, R168, R60 ;  /* 0x000000a80c3c723c */ /* 0x040ff0000000183c */
[----:B------:R-:W-:Y:S01]  /*3790*/  HMMA.16816.F32 R4, R12, R170, R4 ;  /* 0x000000aa0c04723c */ /* 0x000fe20000001804 */
[----:B------:R-:W-:-:S04]  /*37a0*/  DEPBAR.LE SB0, 0x0 ;  /* 0x000080000000791a */ /* 0x000fc80000000000 */
[----:B------:R-:W-:Y:S01]  /*37b0*/  LDSM.16.M88.4 R160, [R160] ;  /* 0x00000000a0a0783b */ /* 0x000fe20000000200 */
[C---:B------:R-:W-:Y:S02]  /*37c0*/  VIADD R13, R181.reuse, 0x200 ;  /* 0x00000200b50d7836 */ /* 0x040fe40000000000 */
[C---:B------:R-:W-:Y:S01]  /*37d0*/  VIADD R15, R181.reuse, 0x600 ;  /* 0x00000600b50f7836 */ /* 0x040fe20000000000 */
[----:B------:R-:W1:Y:S01]  /*37e0*/  LDSM.16.MT88.4 R16, [R16] ;  /* 0x000000001010783b */ /* 0x000e620000004200 */
[----:B------:R-:W-:Y:S01]  /*37f0*/  VIADD R181, R181, 0xe00 ;  /* 0x00000e00b5b57836 */ /* 0x000fe20000000000 */
[C---:B------:R-:W-:Y:S01]  /*3800*/  LEA R168, R0.reuse, R13, 0x1 ;  /* 0x0000000d00a87211 */ /* 0x040fe200078e08ff */
[C---:B------:R-:W-:Y:S01]  /*3810*/  IMAD.U32 R172, R0.reuse, 0x2, R15 ;  /* 0x0000000200ac7824 */ /* 0x040fe200078e000f */
[----:B------:R-:W2:Y:S02]  /*3820*/  LDSM.16.MT88.4 R20, [R20] ;  /* 0x000000001414783b */ /* 0x000ea40000004200 */
[----:B------:R-:W-:-:S02]  /*3830*/  LEA R181, R0, R181, 0x1 ;  /* 0x000000b500b57211 */ /* 0x000fc400078e08ff */
[----:B------:R-:W3:Y:S04]  /*3840*/  LDSM.16.MT88.4 R24, [R24] ;  /* 0x000000001818783b */ /* 0x000ee80000004200 */
[----:B------:R-:W4:Y:S04]  /*3850*/  LDSM.16.MT88.4 R96, [R96] ;  /* 0x000000006060783b */ /* 0x000f280000004200 */
[----:B------:R-:W5:Y:S04]  /*3860*/  LDSM.16.M88.4 R164, [R164] ;  /* 0x00000000a4a4783b */ /* 0x000f680000000200 */
[----:B------:R-:W5:Y:S04]  /*3870*/  LDSM.16.M88.4 R32, [R191] ;  /* 0x00000000bf20783b */ /* 0x000f680000000200 */
[----:B------:R-:W5:Y:S01]  /*3880*/  LDSM.16.M88.4 R8, [R9] ;  /* 0x000000000908783b */ /* 0x000f620000000200 */
[----:B------:R-:W-:Y:S01]  /*3890*/  BAR.SYNC.DEFER_BLOCKING 0x0 ;  /* 0x0000000000007b1d */ /* 0x000fe20000010000 */
[C---:B-1----:R-:W-:Y:S08]  /*38a0*/  HMMA.16816.F32 R156, R160.reuse, R16, R156 ;  /* 0x00000010a09c723c */ /* 0x042ff0000000189c */
[C---:B------:R-:W-:Y:S01]  /*38b0*/  HMMA.16816.F32 R152, R160.reuse, R18, R152 ;  /* 0x00000012a098723c */ /* 0x040fe20000001898 */
[----:B------:R-:W-:Y:S07]  /*38c0*/  LDSM.16.M88.4 R168, [R168] ;  /* 0x00000000a8a8783b */ /* 0x000fee0000000200 */
[C---:B--2---:R-:W-:Y:S01]  /*38d0*/  HMMA.16816.F32 R148, R160.reuse, R20, R148 ;  /* 0x00000014a094723c */ /* 0x044fe20000001894 */
[----:B------:R-:W-:Y:S04]  /*38e0*/  LDSM.16.M88.4 R172, [R172] ;  /* 0x00000000acac783b */ /* 0x000fe80000000200 */
[----:B------:R-:W-:Y:S03]  /*38f0*/  LDSM.16.M88.4 R184, [R185] ;  /* 0x00000000b9b8783b */ /* 0x000fe60000000200 */
[C---:B------:R-:W-:Y:S08]  /*3900*/  HMMA.16816.F32 R144, R160.reuse, R22, R144 ;  /* 0x00000016a090723c */ /* 0x040ff00000001890 */
[C---:B---3--:R-:W-:Y:S08]  /*3910*/  HMMA.16816.F32 R140, R160.reuse, R24, R140 ;  /* 0x00000018a08c723c */ /* 0x048ff0000000188c */
[C---:B------:R-:W-:Y:S08]  /*3920*/  HMMA.16816.F32 R136, R160.reuse, R26, R136 ;  /* 0x0000001aa088723c */ /* 0x040ff00000001888 */
[C---:B----4-:R-:W-:Y:S08]  /*3930*/  HMMA.16816.F32 R176, R160.reuse, R96, R176 ;  /* 0x00000060a0b0723c */ /* 0x050ff000000018b0 */
[----:B------:R-:W-:Y:S01]  /*3940*/  HMMA.16816.F32 R128, R160, R98, R128 ;  /* 0x00000062a080723c */ /* 0x000fe20000001880 */
[C---:B------:R-:W-:Y:S01]  /*3950*/  IADD3 R161, PT, PT, R189.reuse, 0xc00, RZ ;  /* 0x00000c00bda17810 */ /* 0x040fe20007ffe0ff */
[----:B------:R-:W-:-:S02]  /*3960*/  VIADD R189, R189, 0xe00 ;  /* 0x00000e00bdbd7836 */ /* 0x000fc40000000000 */
[C---:B------:R-:W-:Y:S01]  /*3970*/  IMAD.U32 R160, R0.reuse, 0x2, R135 ;  /* 0x0000000200a07824 */ /* 0x040fe200078e0087 */
[C---:B------:R-:W-:Y:S01]  /*3980*/  LEA R132, R0.reuse, R161, 0x1 ;  /* 0x000000a100847211 */ /* 0x040fe200078e08ff */
[C---:B------:R-:W-:Y:S02]  /*3990*/  IMAD.U32 R12, R0.reuse, 0x2, R189 ;  /* 0x00000002000c7824 */ /* 0x040fe400078e00bd */
[C---:B-----5:R-:W-:Y:S02]  /*39a0*/  HMMA.16816.F32 R124, R164.reuse, R16, R124 ;  /* 0x00000010a47c723c */ /* 0x060fe4000000187c */
[----:B------:R-:W-:Y:S04]  /*39b0*/  LDSM.16.MT88.4 R160, [R160] ;  /* 0x00000000a0a0783b */ /* 0x000fe80000004200 */
[----:B------:R-:W-:Y:S02]  /*39c0*/  LDSM.16.MT88.4 R12, [R12] ;  /* 0x000000000c0c783b */ /* 0x000fe40000004200 */
[C---:B------:R-:W-:Y:S08]  /*39d0*/  HMMA.16816.F32 R120, R164.reuse, R18, R120 ;  /* 0x00000012a478723c */ /* 0x040ff00000001878 */
[C---:B------:R-:W-:Y:S08]  /*39e0*/  HMMA.16816.F32 R116, R164.reuse, R20, R116 ;  /* 0x00000014a474723c */ /* 0x040ff00000001874 */
[C---:B------:R-:W-:Y:S08]  /*39f0*/  HMMA.16816.F32 R112, R164.reuse, R22, R112 ;  /* 0x00000016a470723c */ /* 0x040ff00000001870 */
[C---:B------:R-:W-:Y:S08]  /*3a00*/  HMMA.16816.F32 R108, R164.reuse, R24, R108 ;  /* 0x00000018a46c723c */ /* 0x040ff0000000186c */
[C---:B------:R-:W-:Y:S08]  /*3a10*/  HMMA.16816.F32 R104, R164.reuse, R26, R104 ;  /* 0x0000001aa468723c */ /* 0x040ff00000001868 */
[C---:B------:R-:W-:Y:S08]  /*3a20*/  HMMA.16816.F32 R100, R164.reuse, R96, R100 ;  /* 0x00000060a464723c */ /* 0x040ff00000001864 */
[----:B------:R-:W-:Y:S01]  /*3a30*/  HMMA.16816.F32 R64, R164, R98, R64 ;  /* 0x00000062a440723c */ /* 0x000fe20000001840 */
[----:B------:R-:W-:Y:S01]  /*3a40*/  IMAD.U32 R164, R0, 0x2, R133 ;  /* 0x0000000200a47824 */ /* 0x000fe200078e0085 */
[----:B------:R-:W-:Y:S01]  /*3a50*/  SHF.R.U32.HI R0, RZ, 0x2, R2 ;  /* 0x00000002ff007819 */ /* 0x000fe20000011602 */
[----:B------:R-:W-:Y:S04]  /*3a60*/  LDSM.16.MT88.4 R132, [R132] ;  /* 0x000000008484783b */ /* 0x000fe80000004200 */
[----:B------:R-:W1:Y:S01]  /*3a70*/  LDSM.16.MT88.4 R164, [R164] ;  /* 0x00000000a4a4783b */ /* 0x000e620000004200 */
[C---:B------:R-:W-:Y:S08]  /*3a80*/  HMMA.16816.F32 R92, R32.reuse, R16, R92 ;  /* 0x00000010205c723c */ /* 0x040ff0000000185c */
[C---:B------:R-:W-:Y:S08]  /*3a90*/  HMMA.16816.F32 R88, R32.reuse, R18, R88 ;  /* 0x000000122058723c */ /* 0x040ff00000001858 */
[C---:B------:R-:W-:Y:S08]  /*3aa0*/  HMMA.16816.F32 R84, R32.reuse, R20, R84 ;  /* 0x000000142054723c */ /* 0x040ff00000001854 */
[C---:B------:R-:W-:Y:S08]  /*3ab0*/  HMMA.16816.F32 R80, R32.reuse, R22, R80 ;  /* 0x000000162050723c */ /* 0x040ff00000001850 */
[C---:B------:R-:W-:Y:S08]  /*3ac0*/  HMMA.16816.F32 R76, R32.reuse, R24, R76 ;  /* 0x00000018204c723c */ /* 0x040ff0000000184c */
[C---:B------:R-:W-:Y:S08]  /*3ad0*/  HMMA.16816.F32 R72, R32.reuse, R26, R72 ;  /* 0x0000001a2048723c */ /* 0x040ff00000001848 */
[C---:B------:R-:W-:Y:S08]  /*3ae0*/  HMMA.16816.F32 R68, R32.reuse, R96, R68 ;  /* 0x000000602044723c */ /* 0x040ff00000001844 */
[----:B------:R-:W-:Y:S01]  /*3af0*/  HMMA.16816.F32 R28, R32, R98, R28 ;  /* 0x00000062201c723c */ /* 0x000fe2000000181c */
[----:B------:R-:W2:Y:S07]  /*3b00*/  LDSM.16.M88.4 R32, [R181] ;  /* 0x00000000b520783b */ /* 0x000eae0000000200 */
[----:B------:R-:W-:Y:S01]  /*3b10*/  HMMA.16816.F32 R36, R8, R16, R36 ;  /* 0x000000100824723c */ /* 0x000fe20000001824 */
[----:B------:R-:W-:-:S07]  /*3b20*/  VIADD R17, R183, 0x1000 ;  /* 0x00001000b7117836 */ /* 0x000fce0000000000 */
[----:B------:R-:W-:Y:S01]  /*3b30*/  HMMA.16816.F32 R40, R8, R18, R40 ;  /* 0x000000120828723c */ /* 0x000fe20000001828 */
[----:B------:R-:W-:-:S07]  /*3b40*/  VIADD R19, R183, 0x1400 ;  /* 0x00001400b7137836 */ /* 0x000fce0000000000 */
[----:B------:R-:W-:Y:S01]  /*3b50*/  HMMA.16816.F32 R60, R8, R96, R60 ;  /* 0x00000060083c723c */ /* 0x000fe2000000183c */
[----:B------:R-:W-:-:S07]  /*3b60*/  VIADD R97, R183, 0x2800 ;  /* 0x00002800b7617836 */ /* 0x000fce0000000000 */
[----:B------:R-:W-:Y:S01]  /*3b70*/  HMMA.16816.F32 R44, R8, R20, R44 ;  /* 0x00000014082c723c */ /* 0x000fe2000000182c */
[----:B------:R-:W-:-:S07]  /*3b80*/  IADD3 R21, PT, PT, R183, 0x1800, RZ ;  /* 0x00001800b7157810 */ /* 0x000fce0007ffe0ff */
[----:B------:R-:W-:Y:S01]  /*3b90*/  HMMA.16816.F32 R48, R8, R22, R48 ;  /* 0x000000160830723c */ /* 0x000fe20000001830 */
[----:B------:R-:W-:-:S07]  /*3ba0*/  VIADD R23, R183, 0x1c00 ;  /* 0x00001c00b7177836 */ /* 0x000fce0000000000 */
[----:B------:R-:W-:Y:S01]  /*3bb0*/  HMMA.16816.F32 R52, R8, R24, R52 ;  /* 0x000000180834723c */ /* 0x000fe20000001834 */
[----:B------:R-:W-:-:S07]  /*3bc0*/  VIADD R25, R183, 0x2000 ;  /* 0x00002000b7197836 */ /* 0x000fce0000000000 */
[C---:B------:R-:W-:Y:S01]  /*3bd0*/  HMMA.16816.F32 R56, R8.reuse, R26, R56 ;  /* 0x0000001a0838723c */ /* 0x040fe20000001838 */
[C---:B------:R-:W-:Y:S01]  /*3be0*/  IADD3 R27, PT, PT, R183.reuse, 0x2400, RZ ;  /* 0x00002400b71b7810 */ /* 0x040fe20007ffe0ff */
[----:B------:R-:W3:Y:S06]  /*3bf0*/  LDC R26, c[0x0][0x384] ;  /* 0x0000e100ff1a7b82 */ /* 0x000eec0000000800 */
[----:B------:R-:W-:Y:S01]  /*3c00*/  HMMA.16816.F32 R4, R8, R98, R4 ;  /* 0x000000620804723c */ /* 0x000fe20000001804 */
[----:B------:R-:W-:Y:S01]  /*3c10*/  LOP3.LUT R9, R2, 0x3, RZ, 0xc0, !PT ;  /* 0x0000000302097812 */ /* 0x000fe200078ec0ff */
[----:B------:R-:W-:-:S02]  /*3c20*/  VIADD R11, R183, 0x800 ;  /* 0x00000800b70b7836 */ /* 0x000fc40000000000 */
[C---:B------:R-:W-:Y:S02]  /*3c30*/  VIADD R99, R183.reuse, 0x2c00 ;  /* 0x00002c00b7637836 */ /* 0x040fe40000000000 */
[----:B------:R-:W-:Y:S02]  /*3c40*/  IMAD R0, R0, 0x8, R9 ;  /* 0x0000000800007824 */ /* 0x000fe400078e0209 */
[C---:B-1----:R-:W-:Y:S01]  /*3c50*/  HMMA.16816.F32 R156, R168.reuse, R164, R156 ;  /* 0x000000a4a89c723c */ /* 0x042fe2000000189c */
[----:B------:R-:W-:Y:S02]  /*3c60*/  VIADD R9, R183, 0x400 ;  /* 0x00000400b7097836 */ /* 0x000fe40000000000 */
[C---:B------:R-:W-:Y:S01]  /*3c70*/  LEA R2, R0.reuse, R183, 0x3 ;  /* 0x000000b700027211 */ /* 0x040fe200078e18ff */
[----:B------:R-:W-:Y:S01]  /*3c80*/  BAR.SYNC.DEFER_BLOCKING 0x0 ;  /* 0x0000000000007b1d */ /* 0x000fe20000010000 */
[C---:B------:R-:W-:Y:S01]  /*3c90*/  IMAD.U32 R9, R0.reuse, 0x8, R9 ;  /* 0x0000000800097824 */ /* 0x040fe200078e0009 */
[C---:B------:R-:W-:Y:S01]  /*3ca0*/  LEA R21, R0.reuse, R21, 0x3 ;  /* 0x0000001500157211 */ /* 0x040fe200078e18ff */
[C---:B------:R-:W-:Y:S01]  /*3cb0*/  IMAD.U32 R11, R0.reuse, 0x8, R11 ;  /* 0x00000008000b7824 */ /* 0x040fe200078e000b */
[----:B------:R-:W-:Y:S01]  /*3cc0*/  HMMA.16816.F32 R152, R168, R166, R152 ;  /* 0x000000a6a898723c */ /* 0x000fe20000001898 */
[C---:B------:R-:W-:Y:S01]  /*3cd0*/  IMAD.U32 R17, R0.reuse, 0x8, R17 ;  /* 0x0000000800117824 */ /* 0x040fe200078e0011 */
[C---:B------:R-:W-:Y:S01]  /*3ce0*/  LEA R27, R0.reuse, R27, 0x3 ;  /* 0x0000001b001b7211 */ /* 0x040fe200078e18ff */
[----:B------:R-:W-:-:S02]  /*3cf0*/  IMAD.U32 R19, R0, 0x8, R19 ;  /* 0x0000000800137824 */ /* 0x000fc400078e0013 */
[C---:B------:R-:W-:Y:S02]  /*3d00*/  IMAD.U32 R23, R0.reuse, 0x8, R23 ;  /* 0x0000000800177824 */ /* 0x040fe400078e0017 */
[C---:B------:R-:W-:Y:S01]  /*3d10*/  IMAD.U32 R25, R0.reuse, 0x8, R25 ;  /* 0x0000000800197824 */ /* 0x040fe200078e0019 */
[----:B------:R-:W-:Y:S01]  /*3d20*/  HMMA.16816.F32 R148, R168, R160, R148 ;  /* 0x000000a0a894723c */ /* 0x000fe20000001894 */
[C---:B------:R-:W-:Y:S02]  /*3d30*/  IMAD.U32 R97, R0.reuse, 0x8, R97 ;  /* 0x0000000800617824 */ /* 0x040fe400078e0061 */
[----:B------:R-:W-:-:S05]  /*3d40*/  IMAD.U32 R99, R0, 0x8, R99 ;  /* 0x0000000800637824 */ /* 0x000fca00078e0063 */
[C---:B------:R-:W-:Y:S01]  /*3d50*/  HMMA.16816.F32 R144, R168.reuse, R162, R144 ;  /* 0x000000a2a890723c */ /* 0x040fe20000001890 */
[----:B------:R-:W-:Y:S07]  /*3d60*/  BAR.SYNC.DEFER_BLOCKING 0x0 ;  /* 0x0000000000007b1d */ /* 0x000fee0000010000 */
[C---:B------:R-:W-:Y:S08]  /*3d70*/  HMMA.16816.F32 R140, R168.reuse, R132, R140 ;  /* 0x00000084a88c723c */ /* 0x040ff0000000188c */
[C---:B------:R-:W-:Y:S08]  /*3d80*/  HMMA.16816.F32 R136, R168.reuse, R134, R136 ;  /* 0x00000086a888723c */ /* 0x040ff00000001888 */
[C---:B------:R-:W-:Y:S01]  /*3d90*/  HMMA.16816.F32 R176, R168.reuse, R12, R176 ;  /* 0x0000000ca8b0723c */ /* 0x040fe200000018b0 */
[----:B------:R-:W-:Y:S07]  /*3da0*/  STS.64 [R2], R156 ;  /* 0x0000009c02007388 */ /* 0x000fee0000000a00 */
[----:B------:R-:W-:Y:S01]  /*3db0*/  HMMA.16816.F32 R128, R168, R14, R128 ;  /* 0x0000000ea880723c */ /* 0x000fe20000001880 */
[----:B------:R-:W-:Y:S04]  /*3dc0*/  STS.64 [R2+0x200], R158 ;  /* 0x0002009e02007388 */ /* 0x000fe80000000a00 */
[----:B------:R-:W-:Y:S03]  /*3dd0*/  STS.64 [R2+0x20], R152 ;  /* 0x0000209802007388 */ /* 0x000fe60000000a00 */
[C---:B------:R-:W-:Y:S01]  /*3de0*/  HMMA.16816.F32 R124, R172.reuse, R164, R124 ;  /* 0x000000a4ac7c723c */ /* 0x040fe2000000187c */
[----:B------:R1:W-:Y:S04]  /*3df0*/  STS.64 [R2+0x220], R154 ;  /* 0x0002209a02007388 */ /* 0x0003e80000000a00 */
[----:B------:R-:W-:Y:S03]  /*3e00*/  STS.64 [R9], R148 ;  /* 0x0000009409007388 */ /* 0x000fe60000000a00 */
[----:B------:R-:W-:Y:S01]  /*3e10*/  HMMA.16816.F32 R120, R172, R166, R120 ;  /* 0x000000a6ac78723c */ /* 0x000fe20000001878 */
[----:B------:R-:W-:Y:S04]  /*3e20*/  STS.64 [R9+0x200], R150 ;  /* 0x0002009609007388 */ /* 0x000fe80000000a00 */
[----:B------:R-:W-:Y:S01]  /*3e30*/  STS.64 [R9+0x20], R144 ;  /* 0x0000209009007388 */ /* 0x000fe20000000a00 */
[----:B-1----:R-:W-:-:S02]  /*3e40*/  IMAD.SHL.U32 R2, R209, 0x10, RZ ;  /* 0x00000010d1027824 */ /* 0x002fc400078e00ff */
[C---:B------:R-:W-:Y:S01]  /*3e50*/  HMMA.16816.F32 R116, R172.reuse, R160, R116 ;  /* 0x000000a0ac74723c */ /* 0x040fe20000001874 */
[----:B------:R1:W-:Y:S02]  /*3e60*/  STS.64 [R9+0x220], R146 ;  /* 0x0002209209007388 */ /* 0x0003e40000000a00 */
[----:B------:R-:W-:Y:S02]  /*3e70*/  LOP3.LUT R2, R2, 0x300, RZ, 0xc0, !PT ;  /* 0x0000030002027812 */ /* 0x000fe400078ec0ff */
[----:B------:R-:W-:Y:S02]  /*3e80*/  STS.64 [R11], R140 ;  /* 0x0000008c0b007388 */ /* 0x000fe40000000a00 */
[--C-:B------:R-:W-:Y:S01]  /*3e90*/  LOP3.LUT R16, R2, 0xf, R209.reuse, 0xf8, !PT ;  /* 0x0000000f02107812 */ /* 0x100fe200078ef8d1 */
[----:B------:R-:W-:Y:S01]  /*3ea0*/  HMMA.16816.F32 R112, R172, R162, R112 ;  /* 0x000000a2ac70723c */ /* 0x000fe20000001870 */
[----:B------:R-:W-:Y:S04]  /*3eb0*/  STS.64 [R11+0x200], R142 ;  /* 0x0002008e0b007388 */ /* 0x000fe80000000a00 */
[----:B------:R-:W-:Y:S01]  /*3ec0*/  STS.64 [R11+0x20], R136 ;  /* 0x000020880b007388 */ /* 0x000fe20000000a00 */
[----:B-1----:R-:W-:-:S02]  /*3ed0*/  SHF.R.U32.HI R9, RZ, 0x6, R209 ;  /* 0x00000006ff097819 */ /* 0x002fc400000116d1 */
[----:B------:R-:W-:Y:S01]  /*3ee0*/  HMMA.16816.F32 R108, R172, R132, R108 ;  /* 0x00000084ac6c723c */ /* 0x000fe2000000186c */
[----:B------:R1:W-:Y:S02]  /*3ef0*/  STS.64 [R11+0x220], R138 ;  /* 0x0002208a0b007388 */ /* 0x0003e40000000a00 */
[----:B------:R-:W-:-:S04]  /*3f00*/  IMAD R182, R182, 0x80, R9 ;  /* 0x00000080b6b67824 */ /* 0x000fc800078e0209 */
[C---:B------:R-:W-:Y:S01]  /*3f10*/  IMAD R3, R182.reuse, R3, R206 ;  /* 0x00000003b6037224 */ /* 0x040fe200078e02ce */
[----:B------:R-:W-:Y:S01]  /*3f20*/  HMMA.16816.F32 R104, R172, R134, R104 ;  /* 0x00000086ac68723c */ /* 0x000fe20000001868 */
[----:B-1----:R-:W-:-:S07]  /*3f30*/  IADD3 R11, PT, PT, R182, 0x2, RZ ;  /* 0x00000002b60b7810 */ /* 0x002fce0007ffe0ff */
[----:B------:R-:W-:Y:S01]  /*3f40*/  HMMA.16816.F32 R100, R172, R12, R100 ;  /* 0x0000000cac64723c */ /* 0x000fe20000001864 */
[----:B------:R-:W-:-:S07]  /*3f50*/  IMAD R11, R11, UR5, R206 ;  /* 0x000000050b0b7c24 */ /* 0x000fce000f8e02ce */
        /* <DEDUP_REMOVED lines=11> */
[----:B------:R-:W-:Y:S01]  /*4010*/  HMMA.16816.F32 R60, R32, R12, R60 ;  /* 0x0000000c203c723c */ /* 0x000fe2000000183c */
[----:B------:R-:W-:-:S04]  /*4020*/  IADD3 R13, PT, PT, R183, 0xc00, RZ ;  /* 0x00000c00b70d7810 */ /* 0x000fc80007ffe0ff */
[----:B------:R-:W-:-:S03]  /*4030*/  LEA R13, R0, R13, 0x3 ;  /* 0x0000000d000d7211 */ /* 0x000fc600078e18ff */
[C---:B------:R-:W-:Y:S01]  /*4040*/  HMMA.16816.F32 R44, R32.reuse, R160, R44 ;  /* 0x000000a0202c723c */ /* 0x040fe2000000182c */
[C---:B------:R-:W-:Y:S01]  /*4050*/  VIADD R161, R183.reuse, 0x3800 ;  /* 0x00003800b7a17836 */ /* 0x040fe20000000000 */
[----:B------:R-:W-:Y:S03]  /*4060*/  STS.64 [R13], R176 ;  /* 0x000000b00d007388 */ /* 0x000fe60000000a00 */
[C---:B------:R-:W-:Y:S01]  /*4070*/  IMAD.U32 R161, R0.reuse, 0x8, R161 ;  /* 0x0000000800a17824 */ /* 0x040fe200078e00a1 */
[----:B------:R-:W-:Y:S02]  /*4080*/  STS.64 [R13+0x200], R178 ;  /* 0x000200b20d007388 */ /* 0x000fe40000000a00 */
[C---:B------:R-:W-:Y:S02]  /*4090*/  HMMA.16816.F32 R48, R32.reuse, R162, R48 ;  /* 0x000000a22030723c */ /* 0x040fe40000001830 */
[----:B------:R-:W-:Y:S04]  /*40a0*/  STS.64 [R13+0x20], R128 ;  /* 0x000020800d007388 */ /* 0x000fe80000000a00 */
[----:B------:R1:W-:Y:S02]  /*40b0*/  STS.64 [R13+0x220], R130 ;  /* 0x000220820d007388 */ /* 0x0003e40000000a00 */
[C---:B------:R-:W-:Y:S01]  /*40c0*/  HMMA.16816.F32 R52, R32.reuse, R132, R52 ;  /* 0x000000842034723c */ /* 0x040fe20000001834 */
[C---:B------:R-:W-:Y:S01]  /*40d0*/  IADD3 R133, PT, PT, R183.reuse, 0x3000, RZ ;  /* 0x00003000b7857810 */ /* 0x040fe20007ffe0ff */
[----:B------:R-:W-:Y:S03]  /*40e0*/  STS.64 [R17], R124 ;  /* 0x0000007c11007388 */ /* 0x000fe60000000a00 */
[----:B------:R-:W-:Y:S01]  /*40f0*/  LEA R133, R0, R133, 0x3 ;  /* 0x0000008500857211 */ /* 0x000fe200078e18ff */
[----:B------:R-:W-:Y:S02]  /*4100*/  STS.64 [R17+0x200], R126 ;  /* 0x0002007e11007388 */ /* 0x000fe40000000a00 */
[----:B------:R-:W-:Y:S01]  /*4110*/  HMMA.16816.F32 R56, R32, R134, R56 ;  /* 0x000000862038723c */ /* 0x000fe20000001838 */
[C---:B------:R-:W-:Y:S01]  /*4120*/  VIADD R135, R183.reuse, 0x3400 ;  /* 0x00003400b7877836 */ /* 0x040fe20000000000 */
[----:B------:R-:W-:Y:S01]  /*4130*/  STS.64 [R17+0x20], R120 ;  /* 0x0000207811007388 */ /* 0x000fe20000000a00 */
[----:B------:R-:W-:Y:S01]  /*4140*/  IADD3 R183, PT, PT, R183, 0x3c00, RZ ;  /* 0x00003c00b7b77810 */ /* 0x000fe20007ffe0ff */
[----:B-1----:R-:W-:-:S02]  /*4150*/  VIADD R13, R182, 0x3 ;  /* 0x00000003b60d7836 */ /* 0x002fc40000000000 */
[----:B------:R1:W-:Y:S01]  /*4160*/  STS.64 [R17+0x220], R122 ;  /* 0x0002207a11007388 */ /* 0x0003e20000000a00 */
[C---:B------:R-:W-:Y:S01]  /*4170*/  IMAD.U32 R135, R0.reuse, 0x8, R135 ;  /* 0x0000000800877824 */ /* 0x040fe200078e0087 */
[----:B------:R-:W-:Y:S01]  /*4180*/  HMMA.16816.F32 R4, R32, R14, R4 ;  /* 0x0000000e2004723c */ /* 0x000fe20000001804 */
[----:B------:R-:W-:Y:S01]  /*4190*/  LEA R183, R0, R183, 0x3 ;  /* 0x000000b700b77211 */ /* 0x000fe200078e18ff */
[----:B------:R-:W-:Y:S01]  /*41a0*/  STS.64 [R19], R116 ;  /* 0x0000007413007388 */ /* 0x000fe20000000a00 */
[----:B------:R-:W2:Y:S01]  /*41b0*/  LDC.64 R14, c[0x0][0x3a0] ;  /* 0x0000e800ff0e7b82 */ /* 0x000ea20000000a00 */
[----:B------:R-:W-:Y:S01]  /*41c0*/  LOP3.LUT R0, R209, 0x3f, RZ, 0xc0, !PT ;  /* 0x0000003fd1007812 */ /* 0x000fe200078ec0ff */
[----:B------:R-:W-:Y:S01]  /*41d0*/  IMAD R13, R13, UR7, R206 ;  /* 0x000000070d0d7c24 */ /* 0x000fe2000f8e02ce */
[----:B------:R-:W-:Y:S01]  /*41e0*/  STS.64 [R19+0x200], R118 ;  /* 0x0002007613007388 */ /* 0x000fe20000000a00 */
[----:B------:R-:W-:-:S03]  /*41f0*/  LOP3.LUT R209, R209, 0xffffffc0, RZ, 0xc0, !PT ;  /* 0xffffffc0d1d17812 */ /* 0x000fc600078ec0ff */
[----:B------:R-:W-:Y:S01]  /*4200*/  STS.64 [R19+0x20], R112 ;  /* 0x0000207013007388 */ /* 0x000fe20000000a00 */
[C---:B-1----:R-:W-:Y:S01]  /*4210*/  IADD3 R17, PT, PT, R182.reuse, 0x5, RZ ;  /* 0x00000005b6117810 */ /* 0x042fe20007ffe0ff */
[----:B------:R-:W-:Y:S02]  /*4220*/  VIADD R209, R209, 0x100 ;  /* 0x00000100d1d17836 */ /* 0x000fe40000000000 */
[----:B------:R1:W-:Y:S02]  /*4230*/  STS.64 [R19+0x220], R114 ;  /* 0x0002207213007388 */ /* 0x0003e40000000a00 */
[----:B------:R-:W-:Y:S02]  /*4240*/  IMAD R17, R17, UR9, R206 ;  /* 0x0000000911117c24 */ /* 0x000fe4000f8e02ce */
[----:B------:R-:W-:Y:S04]  /*4250*/  STS.64 [R21], R108 ;  /* 0x0000006c15007388 */ /* 0x000fe80000000a00 */
[----:B------:R-:W-:Y:S04]  /*4260*/  STS.64 [R21+0x200], R110 ;  /* 0x0002006e15007388 */ /* 0x000fe80000000a00 */
[----:B------:R-:W-:Y:S01]  /*4270*/  STS.64 [R21+0x20], R104 ;  /* 0x0000206815007388 */ /* 0x000fe20000000a00 */
[----:B-1----:R-:W-:-:S03]  /*4280*/  VIADD R19, R182, 0x7 ;  /* 0x00000007b6137836 */ /* 0x002fc60000000000 */
[----:B------:R1:W-:Y:S01]  /*4290*/  STS.64 [R21+0x220], R106 ;  /* 0x0002206a15007388 */ /* 0x0003e20000000a00 */
[----:B---3--:R-:W-:-:S03]  /*42a0*/  IMAD R19, R19, R26, R206 ;  /* 0x0000001a13137224 */ /* 0x008fc600078e02ce */
[----:B------:R-:W-:Y:S02]  /*42b0*/  STS.64 [R23], R100 ;  /* 0x0000006417007388 */ /* 0x000fe40000000a00 */
[C---:B------:R-:W-:Y:S02]  /*42c0*/  IADD3 R19, PT, PT, R0.reuse, R19, RZ ;  /* 0x0000001300137210 */ /* 0x040fe40007ffe0ff */
[----:B------:R-:W-:Y:S04]  /*42d0*/  STS.64 [R23+0x200], R102 ;  /* 0x0002006617007388 */ /* 0x000fe80000000a00 */
[----:B------:R-:W-:Y:S01]  /*42e0*/  STS.64 [R23+0x20], R64 ;  /* 0x0000204017007388 */ /* 0x000fe20000000a00 */
[----:B-1----:R-:W-:-:S03]  /*42f0*/  IADD3 R21, PT, PT, R0, R3, RZ ;  /* 0x0000000300157210 */ /* 0x002fc60007ffe0ff */
[----:B------:R1:W-:Y:S04]  /*4300*/  STS.64 [R23+0x220], R66 ;  /* 0x0002204217007388 */ /* 0x0003e80000000a00 */
[----:B------:R-:W-:Y:S04]  /*4310*/  STS.64 [R25], R92 ;  /* 0x0000005c19007388 */ /* 0x000fe80000000a00 */
[----:B------:R-:W-:Y:S04]  /*4320*/  STS.64 [R25+0x200], R94 ;  /* 0x0002005e19007388 */ /* 0x000fe80000000a00 */
[----:B------:R-:W-:Y:S01]  /*4330*/  STS.64 [R25+0x20], R88 ;  /* 0x0000205819007388 */ /* 0x000fe20000000a00 */
[----:B-1----:R-:W-:-:S03]  /*4340*/  IMAD.IADD R23, R0, 0x1, R11 ;  /* 0x0000000100177824 */ /* 0x002fc600078e020b */
[----:B------:R1:W-:Y:S04]  /*4350*/  STS.64 [R25+0x220], R90 ;  /* 0x0002205a19007388 */ /* 0x0003e80000000a00 */
[----:B------:R-:W-:Y:S04]  /*4360*/  STS.64 [R27], R84 ;  /* 0x000000541b007388 */ /* 0x000fe80000000a00 */
[----:B------:R-:W-:Y:S04]  /*4370*/  STS.64 [R27+0x200], R86 ;  /* 0x000200561b007388 */ /* 0x000fe80000000a00 */
[----:B------:R-:W-:Y:S01]  /*4380*/  STS.64 [R27+0x20], R80 ;  /* 0x000020501b007388 */ /* 0x000fe20000000a00 */
[----:B-1----:R-:W-:-:S03]  /*4390*/  IMAD.IADD R25, R0, 0x1, R13 ;  /* 0x0000000100197824 */ /* 0x002fc600078e020d */
[----:B------:R-:W-:Y:S04]  /*43a0*/  STS.64 [R27+0x220], R82 ;  /* 0x000220521b007388 */ /* 0x000fe80000000a00 */
[----:B------:R-:W-:Y:S04]  /*43b0*/  STS.64 [R97], R76 ;  /* 0x0000004c61007388 */ /* 0x000fe80000000a00 */
[----:B------:R-:W-:Y:S04]  /*43c0*/  STS.64 [R97+0x200], R78 ;  /* 0x0002004e61007388 */ /* 0x000fe80000000a00 */
[----:B------:R-:W-:Y:S04]  /*43d0*/  STS.64 [R97+0x20], R72 ;  /* 0x0000204861007388 */ /* 0x000fe80000000a00 */
[----:B------:R-:W-:Y:S04]  /*43e0*/  STS.64 [R97+0x220], R74 ;  /* 0x0002204a61007388 */ /* 0x000fe80000000a00 */
[----:B------:R-:W-:Y:S04]  /*43f0*/  STS.64 [R99], R68 ;  /* 0x0000004463007388 */ /* 0x000fe80000000a00 */
[----:B------:R-:W-:Y:S04]  /*4400*/  STS.64 [R99+0x200], R70 ;  /* 0x0002004663007388 */ /* 0x000fe80000000a00 */
[----:B------:R1:W-:Y:S04]  /*4410*/  STS.64 [R99+0x20], R28 ;  /* 0x0000201c63007388 */ /* 0x0003e80000000a00 */
[----:B------:R-:W-:Y:S04]  /*4420*/  STS.64 [R99+0x220], R30 ;  /* 0x0002201e63007388 */ /* 0x000fe80000000a00 */
[----:B------:R-:W-:Y:S04]  /*4430*/  STS.64 [R133], R36 ;  /* 0x0000002485007388 */ /* 0x000fe80000000a00 */
[----:B------:R-:W-:Y:S01]  /*4440*/  STS.64 [R133+0x200], R38 ;  /* 0x0002002685007388 */ /* 0x000fe20000000a00 */
[----:B-1----:R-:W-:Y:S01]  /*4450*/  IMAD.IADD R29, R0, 0x1, R17 ;  /* 0x00000001001d7824 */ /* 0x002fe200078e0211 */
[----:B------:R-:W-:Y:S01]  /*4460*/  IADD3 R17, PT, PT, R21, UR4, RZ ;  /* 0x0000000415117c10 */ /* 0x000fe2000fffe0ff */
[----:B------:R-:W-:Y:S01]  /*4470*/  UMOV UR4, 0x100 ;  /* 0x0000010000047882 */ /* 0x000fe20000000000 */
[----:B------:R-:W-:Y:S04]  /*4480*/  STS.64 [R133+0x20], R40 ;  /* 0x0000202885007388 */ /* 0x000fe80000000a00 */
[----:B------:R-:W-:Y:S04]  /*4490*/  STS.64 [R133+0x220], R42 ;  /* 0x0002202a85007388 */ /* 0x000fe80000000a00 */
[----:B------:R-:W-:Y:S04]  /*44a0*/  STS.64 [R135], R44 ;  /* 0x0000002c87007388 */ /* 0x000fe80000000a00 */
[----:B------:R-:W-:Y:S04]  /*44b0*/  STS.64 [R135+0x200], R46 ;  /* 0x0002002e87007388 */ /* 0x000fe80000000a00 */
        /* <DEDUP_REMOVED lines=9> */
[----:B------:R3:W-:Y:S01]  /*4550*/  STS.64 [R183+0x220], R6 ;  /* 0x00022006b7007388 */ /* 0x0007e20000000a00 */
[----:B-1----:R-:W-:-:S02]  /*4560*/  VIADD R5, R182, 0x4 ;  /* 0x00000004b6057836 */ /* 0x002fc40000000000 */
[----:B---3--:R-:W-:Y:S02]  /*4570*/  VIADD R7, R182, 0x6 ;  /* 0x00000006b6077836 */ /* 0x008fe40000000000 */
[--C-:B------:R-:W-:Y:S02]  /*4580*/  IMAD R5, R5, UR8, R206.reuse ;  /* 0x0000000805057c24 */ /* 0x100fe4000f8e02ce */
[----:B------:R-:W-:-:S03]  /*4590*/  IMAD R7, R7, UR10, R206 ;  /* 0x0000000a07077c24 */ /* 0x000fc6000f8e02ce */
[C---:B------:R-:W-:Y:S01]  /*45a0*/  IADD3 R27, PT, PT, R0.reuse, R5, RZ ;  /* 0x00000005001b7210 */ /* 0x040fe20007ffe0ff */
[----:B------:R-:W-:Y:S02]  /*45b0*/  IMAD.IADD R31, R0, 0x1, R7 ;  /* 0x00000001001f7824 */ /* 0x000fe400078e0207 */
[----:B------:R-:W-:Y:S01]  /*45c0*/  VIADD R0, R9, 0x3 ;  /* 0x0000000309007836 */ /* 0x000fe20000000000 */
[----:B--2---:R-:W-:Y:S06]  /*45d0*/  BAR.SYNC.DEFER_BLOCKING 0x0 ;  /* 0x0000000000007b1d */ /* 0x004fec0000010000 */
.L_x_2:
[C---:B-1----:R-:W-:Y:S01]  /*45e0*/  VIADD R3, R209.reuse, 0xffffff00 ;  /* 0xffffff00d1037836 */ /* 0x042fe20000000000 */
[C---:B------:R-:W-:Y:S01]  /*45f0*/  IADD3 R5, PT, PT, R209.reuse, -0xc0, RZ ;  /* 0xffffff40d1057810 */ /* 0x040fe20007ffe0ff */
[----:B------:R-:W-:Y:S01]  /*4600*/  IMAD.SHL.U32 R2, R0, 0x10, RZ ;  /* 0x0000001000027824 */ /* 0x000fe200078e00ff */
[C---:B------:R-:W-:Y:S01]  /*4610*/  LOP3.LUT R13, R16.reuse, 0x3ffffc00, R209, 0xf8, !PT ;  /* 0x3ffffc00100d7812 */ /* 0x040fe200078ef8d1 */
[C---:B------:R-:W-:Y:S01]  /*4620*/  VIADD R7, R209.reuse, 0xffffff80 ;  /* 0xffffff80d1077836 */ /* 0x040fe20000000000 */
[----:B------:R-:W-:Y:S01]  /*4630*/  LOP3.LUT R4, R16, 0x3ffffc00, R3, 0xf8, !PT ;  /* 0x3ffffc0010047812 */ /* 0x000fe200078ef803 */
[C---:B------:R-:W-:Y:S01]  /*4640*/  VIADD R9, R209.reuse, 0xffffffc0 ;  /* 0xffffffc0d1097836 */ /* 0x040fe20000000000 */
[----:B------:R-:W-:Y:S01]  /*4650*/  IADD3 R3, PT, PT, R2, -0x30, RZ ;  /* 0xffffffd002037810 */ /* 0x000fe20007ffe0ff */
[----:B------:R-:W-:Y:S01]  /*4660*/  VIADD R33, R209, 0x40 ;  /* 0x00000040d1217836 */ /* 0x000fe20000000000 */
[----:B------:R-:W-:Y:S01]  /*4670*/  LOP3.LUT R6, R16, 0x3ffffc00, R5, 0xf8, !PT ;  /* 0x3ffffc0010067812 */ /* 0x000fe200078ef805 */
[----:B------:R-:W-:Y:S01]  /*4680*/  VIADD R5, R2, 0xffffffe0 ;  /* 0xffffffe002057836 */ /* 0x000fe20000000000 */
[----:B------:R-:W-:Y:S01]  /*4690*/  LOP3.LUT R8, R16, 0x3ffffc00, R7, 0xf8, !PT ;  /* 0x3ffffc0010087812 */ /* 0x000fe200078ef807 */
[----:B------:R-:W-:Y:S01]  /*46a0*/  VIADD R7, R2, 0xfffffff0 ;  /* 0xfffffff002077836 */ /* 0x000fe20000000000 */
[----:B------:R-:W-:Y:S01]  /*46b0*/  LOP3.LUT R3, R3, 0xf0, RZ, 0xc0, !PT ;  /* 0x000000f003037812 */ /* 0x000fe200078ec0ff */
[----:B------:R-:W-:Y:S01]  /*46c0*/  VIADD R35, R209, 0x80 ;  /* 0x00000080d1237836 */ /* 0x000fe20000000000 */
[----:B------:R-:W-:Y:S01]  /*46d0*/  LOP3.LUT R5, R5, 0xf0, RZ, 0xc0, !PT ;  /* 0x000000f005057812 */ /* 0x000fe200078ec0ff */
[----:B------:R-:W-:Y:S01]  /*46e0*/  UIADD3 UR4, UPT, UPT, UR4, 0x200, URZ ;  /* 0x0000020004047890 */ /* 0x000fe2000fffe0ff */
[----:B------:R-:W-:Y:S01]  /*46f0*/  LOP3.LUT R7, R7, 0xf0, RZ, 0xc0, !PT ;  /* 0x000000f007077812 */ /* 0x000fe200078ec0ff */
[----:B------:R-:W-:Y:S01]  /*4700*/  IMAD.IADD R3, R3, 0x1, R4 ;  /* 0x0000000103037824 */ /* 0x000fe200078e0204 */
[----:B------:R-:W-:Y:S01]  /*4710*/  LOP3.LUT R10, R16, 0x3ffffc00, R9, 0xf8, !PT ;  /* 0x3ffffc00100a7812 */ /* 0x000fe200078ef809 */
[C---:B------:R-:W-:Y:S01]  /*4720*/  VIADD R4, R2.reuse, 0x10 ;  /* 0x0000001002047836 */ /* 0x040fe20000000000 */
[----:B------:R-:W-:Y:S01]  /*4730*/  IADD3 R7, PT, PT, R7, R8, RZ ;  /* 0x0000000807077210 */ /* 0x000fe20007ffe0ff */
[----:B------:R-:W-:Y:S01]  /*4740*/  IMAD.IADD R5, R5, 0x1, R6 ;  /* 0x0000000105057824 */ /* 0x000fe200078e0206 */
[----:B------:R-:W-:Y:S01]  /*4750*/  LEA R3, R3, UR6, 0x2 ;  /* 0x0000000603037c11 */ /* 0x000fe2000f8e10ff */
[C---:B------:R-:W-:Y:S01]  /*4760*/  VIADD R8, R2.reuse, 0x30 ;  /* 0x0000003002087836 */ /* 0x040fe20000000000 */
[C---:B------:R-:W-:Y:S01]  /*4770*/  IADD3 R6, PT, PT, R2.reuse, 0x20, RZ ;  /* 0x0000002002067810 */ /* 0x040fe20007ffe0ff */
[----:B------:R-:W-:Y:S01]  /*4780*/  UISETP.NE.AND UP0, UPT, UR4, 0x2100, UPT ;  /* 0x000021000400788c */ /* 0x000fe2000bf05270 */
[----:B------:R-:W-:Y:S01]  /*4790*/  LOP3.LUT R9, R2, 0xf0, RZ, 0xc0, !PT ;  /* 0x000000f002097812 */ /* 0x000fe200078ec0ff */
[----:B------:R-:W-:Y:S01]  /*47a0*/  VIADD R0, R0, 0x8 ;  /* 0x0000000800007836 */ /* 0x000fe20000000000 */
[----:B------:R-:W-:Y:S01]  /*47b0*/  LEA R7, R7, UR6, 0x2 ;  /* 0x0000000607077c11 */ /* 0x000fe2000f8e10ff */
[----:B------:R-:W1:Y:S01]  /*47c0*/  LDS R3, [R3] ;  /* 0x0000000003037984 */ /* 0x000e620000000800 */
[----:B------:R-:W-:-:S02]  /*47d0*/  IADD3 R11, PT, PT, R209, 0xc0, RZ ;  /* 0x000000c0d10b7810 */ /* 0x000fc40007ffe0ff */
[----:B------:R-:W-:Y:S02]  /*47e0*/  IADD3 R2, PT, PT, R2, 0x40, RZ ;  /* 0x0000004002027810 */ /* 0x000fe40007ffe0ff */
[----:B------:R-:W-:Y:S01]  /*47f0*/  LOP3.LUT R4, R4, 0xf0, RZ, 0xc0, !PT ;  /* 0x000000f004047812 */ /* 0x000fe200078ec0ff */
[----:B------:R-:W2:Y:S01]  /*4800*/  LDS R7, [R7] ;  /* 0x0000000007077984 */ /* 0x000ea20000000800 */
[----:B------:R-:W-:Y:S02]  /*4810*/  LEA R5, R5, UR6, 0x2 ;  /* 0x0000000605057c11 */ /* 0x000fe4000f8e10ff */
[----:B------:R-:W-:Y:S01]  /*4820*/  LOP3.LUT R33, R16, 0x3ffffc00, R33, 0xf8, !PT ;  /* 0x3ffffc0010217812 */ /* 0x000fe200078ef821 */
[----:B------:R-:W-:Y:S01]  /*4830*/  IMAD.IADD R4, R4, 0x1, R13 ;  /* 0x0000000104047824 */ /* 0x000fe200078e020d */
[----:B------:R-:W-:Y:S02]  /*4840*/  LOP3.LUT R6, R6, 0xf0, RZ, 0xc0, !PT ;  /* 0x000000f006067812 */ /* 0x000fe400078ec0ff */
[----:B------:R-:W-:Y:S01]  /*4850*/  LOP3.LUT R35, R16, 0x3ffffc00, R35, 0xf8, !PT ;  /* 0x3ffffc0010237812 */ /* 0x000fe200078ef823 */
[----:B------:R-:W3:Y:S01]  /*4860*/  LDS R5, [R5] ;  /* 0x0000000005057984 */ /* 0x000ee20000000800 */
[----:B------:R-:W-:-:S02]  /*4870*/  LOP3.LUT R8, R8, 0xf0, RZ, 0xc0, !PT ;  /* 0x000000f008087812 */ /* 0x000fc400078ec0ff */
[----:B------:R-:W-:Y:S02]  /*4880*/  LOP3.LUT R11, R16, 0x3ffffc00, R11, 0xf8, !PT ;  /* 0x3ffffc00100b7812 */ /* 0x000fe400078ef80b */
[----:B------:R-:W-:Y:S01]  /*4890*/  LOP3.LUT R2, R2, 0xf0, RZ, 0xc0, !PT ;  /* 0x000000f002027812 */ /* 0x000fe200078ec0ff */
[----:B------:R-:W-:Y:S01]  /*48a0*/  IMAD.IADD R8, R8, 0x1, R35 ;  /* 0x0000000108087824 */ /* 0x000fe200078e0223 */
[----:B------:R-:W-:Y:S02]  /*48b0*/  IADD3 R9, PT, PT, R9, R10, RZ ;  /* 0x0000000a09097210 */ /* 0x000fe40007ffe0ff */
[----:B------:R-:W-:Y:S02]  /*48c0*/  IADD3 R6, PT, PT, R6, R33, RZ ;  /* 0x0000002106067210 */ /* 0x000fe40007ffe0ff */
[----:B------:R-:W-:Y:S02]  /*48d0*/  IADD3 R2, PT, PT, R2, R11, RZ ;  /* 0x0000000b02027210 */ /* 0x000fe40007ffe0ff */
[----:B------:R-:W-:-:S02]  /*48e0*/  LEA R11, R9, UR6, 0x2 ;  /* 0x00000006090b7c11 */ /* 0x000fc4000f8e10ff */
[----:B------:R-:W-:Y:S02]  /*48f0*/  LEA R12, R4, UR6, 0x2 ;  /* 0x00000006040c7c11 */ /* 0x000fe4000f8e10ff */
[----:B------:R-:W-:Y:S02]  /*4900*/  LEA R13, R6, UR6, 0x2 ;  /* 0x00000006060d7c11 */ /* 0x000fe4000f8e10ff */
[----:B------:R-:W-:Y:S01]  /*4910*/  LEA R18, R8, UR6, 0x2 ;  /* 0x0000000608127c11 */ /* 0x000fe2000f8e10ff */
[----:B------:R-:W4:Y:S01]  /*4920*/  LDS R11, [R11] ;  /* 0x000000000b0b7984 */ /* 0x000f220000000800 */
[----:B------:R-:W-:Y:S02]  /*4930*/  LEA R20, R2, UR6, 0x2 ;  /* 0x0000000602147c11 */ /* 0x000fe4000f8e10ff */
[----:B------:R-:W-:Y:S01]  /*4940*/  IADD3 R209, PT, PT, R209, 0x200, RZ ;  /* 0x00000200d1d17810 */ /* 0x000fe20007ffe0ff */
[----:B------:R-:W5:Y:S01]  /*4950*/  LDS R12, [R12] ;  /* 0x000000000c0c7984 */ /* 0x000f620000000800 */
[----:B-1----:R-:W-:Y:S01]  /*4960*/  F2FP.F16.F32.PACK_AB R8, RZ, R3 ;  /* 0x00000003ff08723e */ /* 0x002fe200000000ff */
[----:B------:R-:W-:-:S02]  /*4970*/  IMAD.WIDE.U32 R2, R21, 0x2, R14 ;  /* 0x0000000215027825 */ /* 0x000fc400078e000e */
[----:B------:R-:W1:Y:S01]  /*4980*/  LDS R13, [R13] ;  /* 0x000000000d0d7984 */ /* 0x000e620000000800 */
[----:B------:R-:W-:Y:S02]  /*4990*/  LEA R21, R26, R21, 0x3 ;  /* 0x000000151a157211 */ /* 0x000fe400078e18ff */
[----:B------:R-:W-:Y:S01]  /*49a0*/  PRMT R28, R8, 0x7610, R28 ;  /* 0x00007610081c7816 */ /* 0x000fe2000000001c */
[----:B------:R-:W1:Y:S01]  /*49b0*/  LDS R22, [R18] ;  /* 0x0000000012167984 */ /* 0x000e620000000800 */
[----:B--2---:R-:W-:Y:S01]  /*49c0*/  F2FP.F16.F32.PACK_AB R10, RZ, R7 ;  /* 0x00000007ff0a723e */ /* 0x004fe200000000ff */
[----:B------:R-:W-:Y:S01]  /*49d0*/  IMAD.WIDE.U32 R6, R23, 0x2, R14 ;  /* 0x0000000217067825 */ /* 0x000fe200078e000e */
[----:B------:R-:W-:Y:S01]  /*49e0*/  LEA R23, R26, R23, 0x3 ;  /* 0x000000171a177211 */ /* 0x000fe200078e18ff */
[----:B------:R-:W2:Y:S01]  /*49f0*/  LDS R24, [R20] ;  /* 0x0000000014187984 */ /* 0x000ea20000000800 */
[----:B------:R-:W-:Y:S02]  /*4a00*/  PRMT R30, R10, 0x7610, R30 ;  /* 0x000076100a1e7816 */ /* 0x000fe4000000001e */
[----:B---3--:R-:W-:Y:S01]  /*4a10*/  F2FP.F16.F32.PACK_AB R9, RZ, R5 ;  /* 0x00000005ff09723e */ /* 0x008fe200000000ff */
[----:B------:R-:W-:Y:S01]  /*4a20*/  IMAD.WIDE.U32 R4, R17, 0x2, R14 ;  /* 0x0000000211047825 */ /* 0x000fe200078e000e */
[----:B------:R3:W-:Y:S03]  /*4a30*/  STG.E.U16 desc[UR12][R2.64], R28 ;  /* 0x0000001c02007986 */ /* 0x0007e6000c10150c */
[C---:B------:R-:W-:Y:S01]  /*4a40*/  IMAD R17, R26.reuse, 0x8, R17 ;  /* 0x000000081a117824 */ /* 0x040fe200078e0211 */
[----:B------:R4:W-:Y:S04]  /*4a50*/  STG.E.U16 desc[UR12][R4.64], R9 ;  /* 0x0000000904007986 */ /* 0x0009e8000c10150c */
[----:B------:R5:W-:Y:S01]  /*4a60*/  STG.E.U16 desc[UR12][R6.64], R30 ;  /* 0x0000001e06007986 */ /* 0x000be2000c10150c */
[----:B---3--:R-:W-:Y:S01]  /*4a70*/  IMAD.WIDE.U32 R2, R31, 0x2, R14 ;  /* 0x000000021f027825 */ /* 0x008fe200078e000e */
[----:B------:R-:W-:-:S03]  /*4a80*/  LEA R31, R26, R31, 0x3 ;  /* 0x0000001f1a1f7211 */ /* 0x000fc600078e18ff */
[----:B----4-:R-:W-:Y:S01]  /*4a90*/  IMAD.WIDE.U32 R8, R25, 0x2, R14 ;  /* 0x0000000219087825 */ /* 0x010fe200078e000e */
[----:B-----5:R-:W-:-:S03]  /*4aa0*/  F2FP.F16.F32.PACK_AB R7, RZ, R11 ;  /* 0x0000000bff07723e */ /* 0x020fc600000000ff */
[--C-:B------:R-:W-:Y:S01]  /*4ab0*/  IMAD.WIDE.U32 R10, R27, 0x2, R14.reuse ;  /* 0x000000021b0a7825 */ /* 0x100fe200078e000e */
[----:B------:R-:W-:Y:S02]  /*4ac0*/  F2FP.F16.F32.PACK_AB R18, RZ, R12 ;  /* 0x0000000cff12723e */ /* 0x000fe400000000ff */
[C---:B------:R-:W-:Y:S01]  /*4ad0*/  LEA R27, R26.reuse, R27, 0x3 ;  /* 0x0000001b1a1b7211 */ /* 0x040fe200078e18ff */
[--C-:B------:R-:W-:Y:S01]  /*4ae0*/  IMAD.WIDE.U32 R4, R19, 0x2, R14.reuse ;  /* 0x0000000213047825 */ /* 0x100fe200078e000e */
[----:B-1----:R-:W-:Y:S01]  /*4af0*/  F2FP.F16.F32.PACK_AB R20, RZ, R13 ;  /* 0x0000000dff14723e */ /* 0x002fe200000000ff */
[----:B------:R1:W-:Y:S02]  /*4b00*/  STG.E.U16 desc[UR12][R8.64], R7 ;  /* 0x0000000708007986 */ /* 0x0003e4000c10150c */
[----:B------:R-:W-:Y:S01]  /*4b10*/  IMAD.WIDE.U32 R12, R29, 0x2, R14 ;  /* 0x000000021d0c7825 */ /* 0x000fe200078e000e */
[----:B------:R-:W-:Y:S01]  /*4b20*/  F2FP.F16.F32.PACK_AB R22, RZ, R22 ;  /* 0x00000016ff16723e */ /* 0x000fe200000000ff */
[----:B------:R1:W-:Y:S02]  /*4b30*/  STG.E.U16 desc[UR12][R10.64], R18 ;  /* 0x000000120a007986 */ /* 0x0003e4000c10150c */
[C---:B------:R-:W-:Y:S01]  /*4b40*/  IMAD R25, R26.reuse, 0x8, R25 ;  /* 0x000000081a197824 */ /* 0x040fe200078e0219 */
[----:B--2---:R-:W-:Y:S01]  /*4b50*/  F2FP.F16.F32.PACK_AB R24, RZ, R24 ;  /* 0x00000018ff18723e */ /* 0x004fe200000000ff */
[----:B------:R1:W-:Y:S01]  /*4b60*/  STG.E.U16 desc[UR12][R12.64], R20 ;  /* 0x000000140c007986 */ /* 0x0003e2000c10150c */
[----:B------:R-:W-:-:S02]  /*4b70*/  IMAD R29, R26, 0x8, R29 ;  /* 0x000000081a1d7824 */ /* 0x000fc400078e021d */
[----:B------:R-:W-:Y:S01]  /*4b80*/  IMAD R19, R26, 0x8, R19 ;  /* 0x000000081a137824 */ /* 0x000fe200078e0213 */
[----:B------:R1:W-:Y:S04]  /*4b90*/  STG.E.U16 desc[UR12][R2.64], R22 ;  /* 0x0000001602007986 */ /* 0x0003e8000c10150c */
[----:B------:R1:W-:Y:S01]  /*4ba0*/  STG.E.U16 desc[UR12][R4.64], R24 ;  /* 0x0000001804007986 */ /* 0x0003e2000c10150c */
[----:B------:R-:W-:Y:S05]  /*4bb0*/  BRA.U UP0, `(.L_x_2) ;  /* 0xfffffff900887547 */ /* 0x000fea000b83ffff */
[----:B------:R-:W-:Y:S05]  /*4bc0*/  EXIT ;  /* 0x000000000000794d */ /* 0x000fea0003800000 */
.L_x_3:
[----:B------:R-:W-:-:S00]  /*4bd0*/  BRA `(.L_x_3) ;  /* 0xfffffffc00fc7947 */ /* 0x000fc0000383ffff */
[----:B------:R-:W-:-:S00]  /*4be0*/  NOP ;  /* 0x0000000000007918 */ /* 0x000fc00000000000 */
        /* <DEDUP_REMOVED lines=9> */
.L_x_4:


//--------------------- .nv.shared._Z13matmul_kerneliiiP6__halfS0_S0_ --------------------------
	.section	.nv.shared._Z13matmul_kerneliiiP6__halfS0_S0_,"aw",@nobits
	.sectionflags	@""
	.align	16
	.zero		1024


//--------------------- .nv.shared.reserved.0     --------------------------
	.section	.nv.shared.reserved.0,"aw",@nobits
	.weak		__nv_reservedSMEM_offset_0_alias
	.size		__nv_reservedSMEM_offset_0_alias, 0, 64
	.other		__nv_reservedSMEM_offset_0_alias,@"STO_CUDA_RESERVED_SHARED STV_DEFAULT"
__nv_reservedSMEM_offset_0_alias:
	.zero		0
	.zero		64


//--------------------- .nv.constant0._Z13matmul_kerneliiiP6__halfS0_S0_ --------------------------
	.section	.nv.constant0._Z13matmul_kerneliiiP6__halfS0_S0_,"a",@progbits
	.sectionflags	@""
	.align	4
.nv.constant0._Z13matmul_kerneliiiP6__halfS0_S0_:
	.zero		936


//--------------------- SYMBOLS --------------------------

	.type		.nv.reservedSmem.offset0,@object
	.size		.nv.reservedSmem.offset0,0x4
	.type		.nv.reservedSmem.cap,@object
	.size		.nv.reservedSmem.cap,0x4
